	.target	sm_100a

	.elftype	@"ET_EXEC"


//--------------------- .note.nv.tkinfo           --------------------------
	.section	.note.nv.tkinfo,"",@"SHT_NOTE"
	.sectionflags	@"SHF_NOTE_NV_TKINFO"
	.tkinfo
        /*0018*/ 	.word	0x00000002
        /*0030*/ 	.string	""
        /*0030*/ 	.string	"ptxas"
        /*0030*/ 	.string	"Cuda compilation tools, release 13.0, V13.0.88"
        /*0030*/ 	.string	"Build cuda_13.0.r13.0/compiler.36424714_0"
        /*0030*/ 	.string	"-arch sm_100a -m 64 "



//--------------------- .note.nv.cuinfo           --------------------------
	.section	.note.nv.cuinfo,"",@"SHT_NOTE"
	.sectionflags	@"SHF_NOTE_NV_CUINFO"
        /*0018*/ 	.short	0x0002
        /*001a*/ 	.short	0x0064
        /*001c*/ 	.short	0x0082
	.zero		2


//--------------------- .nv.info                  --------------------------
	.section	.nv.info,"",@"SHT_CUDA_INFO"
	.align	4


	//----- nvinfo : EIATTR_REGCOUNT
	.align		4
        /*0000*/ 	.byte	0x04, 0x2f
        /*0002*/ 	.short	(.L_19 - .L_18)
	.align		4
.L_18:
        /*0004*/ 	.word	index@(_ZN7cutlass13device_kernelINS_4gemm6kernel13GemmUniversalIN4cute5tupleIJiiiiEEENS1_10collective13CollectiveMmaINS1_35MainloopSm100TmaUmmaWarpSpecializedILi5ELi2ELi2ENS5_IJNS4_1CILi2EEENSA_ILi4EEENSA_ILi1EEEEEEEENS5_IJNSA_ILi256EEESG_NSA_ILi64EEEEEENS_6half_tENS5_IJlSD_lEEESJ_SK_NS4_8TiledMMAINS4_8MMA_AtomIJNS4_26SM100_MMA_F16BF16_2x1SM_SSISJ_SJ_fLi256ELi256ELNS4_4UMMA5MajorE0ELSP_0ELNSO_7ScaleInE0ELSQ_0EEEEEENS4_6LayoutINS5_IJSD_SD_SD_EEENS5_IJNSA_ILi0EEESV_SV_EEEEENS5_IJNS4_10UnderscoreESY_SY_EEEEENS4_28SM100_TMA_2SM_LOAD_MULTICASTENS4_14ComposedLayoutINS4_7SwizzleILi3ELi4ELi3EEENS4_18smem_ptr_flag_bitsILi16EEENST_INS5_IJNSA_ILi8EEESH_EEENS5_IJSH_SD_EEEEEEEvNS4_8identityENS4_18SM100_TMA_2SM_LOADES1B_vS1C_EENS_8epilogue10collective18CollectiveEpilogueINS1F_23Sm100TmaWarpSpecializedILi4ELi2ELi64ELb1ELb0EEEJNS5_IJNSA_ILi128EEESG_SH_EEENS5_IJNST_IS1K_SD_EENST_ISH_SD_EEEEESJ_SK_SJ_SK_NS1F_6fusion15FusionCallbacksIS1J_NS1P_17LinearCombinationISJ_fSJ_fLNS_15FloatRoundStyleE2EEES1L_S1O_JEEENS4_5SM1004TMEM4LOAD26SM100_TMEM_LOAD_32dp32b64xENS4_13SM90_TMA_LOADES1B_NS4_39AutoVectorizingCopyWithAssumedAlignmentILi128EEENS4_14SM90_TMA_STOREES1B_S21_S21_EEEvvEEEEvNT_6ParamsE)
        /*0008*/ 	.word	0x000000ae


	//----- nvinfo : EIATTR_FRAME_SIZE
	.align		4
.L_19:
        /*000c*/ 	.byte	0x04, 0x11
        /*000e*/ 	.short	(.L_21 - .L_20)
	.align		4
.L_20:
        /*0010*/ 	.word	index@($__internal_2_$__cuda_sm10x_tcgen05_guardrail_trap_unallocated_columns_being_dealloced)
        /*0014*/ 	.word	0x00000000


	//----- nvinfo : EIATTR_FRAME_SIZE
	.align		4
.L_21:
        /*0018*/ 	.byte	0x04, 0x11
        /*001a*/ 	.short	(.L_23 - .L_22)
	.align		4
.L_22:
        /*001c*/ 	.word	index@($__internal_1_$__cuda_sm10x_tcgen05_guardrail_trap_phase_invalid_during_alloc)
        /*0020*/ 	.word	0x00000000


	//----- nvinfo : EIATTR_FRAME_SIZE
	.align		4
.L_23:
        /*0024*/ 	.byte	0x04, 0x11
        /*0026*/ 	.short	(.L_25 - .L_24)
	.align		4
.L_24:
        /*0028*/ 	.word	index@($__internal_0_$__cuda_sm10x_tcgen05_guardrail_trap_col_being_dealloced_not_returned_by_alloc)
        /*002c*/ 	.word	0x00000000


	//----- nvinfo : EIATTR_FRAME_SIZE
	.align		4
.L_25:
        /*0030*/ 	.byte	0x04, 0x11
        /*0032*/ 	.short	(.L_27 - .L_26)
	.align		4
.L_26:
        /*0034*/ 	.word	index@(_ZN7cutlass13device_kernelINS_4gemm6kernel13GemmUniversalIN4cute5tupleIJiiiiEEENS1_10collective13CollectiveMmaINS1_35MainloopSm100TmaUmmaWarpSpecializedILi5ELi2ELi2ENS5_IJNS4_1CILi2EEENSA_ILi4EEENSA_ILi1EEEEEEEENS5_IJNSA_ILi256EEESG_NSA_ILi64EEEEEENS_6half_tENS5_IJlSD_lEEESJ_SK_NS4_8TiledMMAINS4_8MMA_AtomIJNS4_26SM100_MMA_F16BF16_2x1SM_SSISJ_SJ_fLi256ELi256ELNS4_4UMMA5MajorE0ELSP_0ELNSO_7ScaleInE0ELSQ_0EEEEEENS4_6LayoutINS5_IJSD_SD_SD_EEENS5_IJNSA_ILi0EEESV_SV_EEEEENS5_IJNS4_10UnderscoreESY_SY_EEEEENS4_28SM100_TMA_2SM_LOAD_MULTICASTENS4_14ComposedLayoutINS4_7SwizzleILi3ELi4ELi3EEENS4_18smem_ptr_flag_bitsILi16EEENST_INS5_IJNSA_ILi8EEESH_EEENS5_IJSH_SD_EEEEEEEvNS4_8identityENS4_18SM100_TMA_2SM_LOADES1B_vS1C_EENS_8epilogue10collective18CollectiveEpilogueINS1F_23Sm100TmaWarpSpecializedILi4ELi2ELi64ELb1ELb0EEEJNS5_IJNSA_ILi128EEESG_SH_EEENS5_IJNST_IS1K_SD_EENST_ISH_SD_EEEEESJ_SK_SJ_SK_NS1F_6fusion15FusionCallbacksIS1J_NS1P_17LinearCombinationISJ_fSJ_fLNS_15FloatRoundStyleE2EEES1L_S1O_JEEENS4_5SM1004TMEM4LOAD26SM100_TMEM_LOAD_32dp32b64xENS4_13SM90_TMA_LOADES1B_NS4_39AutoVectorizingCopyWithAssumedAlignmentILi128EEENS4_14SM90_TMA_STOREES1B_S21_S21_EEEvvEEEEvNT_6ParamsE)
        /*0038*/ 	.word	0x00000000


	//----- nvinfo : EIATTR_MIN_STACK_SIZE
	.align		4
.L_27:
        /*003c*/ 	.byte	0x04, 0x12
        /*003e*/ 	.short	(.L_29 - .L_28)
	.align		4
.L_28:
        /*0040*/ 	.word	index@(_ZN7cutlass13device_kernelINS_4gemm6kernel13GemmUniversalIN4cute5tupleIJiiiiEEENS1_10collective13CollectiveMmaINS1_35MainloopSm100TmaUmmaWarpSpecializedILi5ELi2ELi2ENS5_IJNS4_1CILi2EEENSA_ILi4EEENSA_ILi1EEEEEEEENS5_IJNSA_ILi256EEESG_NSA_ILi64EEEEEENS_6half_tENS5_IJlSD_lEEESJ_SK_NS4_8TiledMMAINS4_8MMA_AtomIJNS4_26SM100_MMA_F16BF16_2x1SM_SSISJ_SJ_fLi256ELi256ELNS4_4UMMA5MajorE0ELSP_0ELNSO_7ScaleInE0ELSQ_0EEEEEENS4_6LayoutINS5_IJSD_SD_SD_EEENS5_IJNSA_ILi0EEESV_SV_EEEEENS5_IJNS4_10UnderscoreESY_SY_EEEEENS4_28SM100_TMA_2SM_LOAD_MULTICASTENS4_14ComposedLayoutINS4_7SwizzleILi3ELi4ELi3EEENS4_18smem_ptr_flag_bitsILi16EEENST_INS5_IJNSA_ILi8EEESH_EEENS5_IJSH_SD_EEEEEEEvNS4_8identityENS4_18SM100_TMA_2SM_LOADES1B_vS1C_EENS_8epilogue10collective18CollectiveEpilogueINS1F_23Sm100TmaWarpSpecializedILi4ELi2ELi64ELb1ELb0EEEJNS5_IJNSA_ILi128EEESG_SH_EEENS5_IJNST_IS1K_SD_EENST_ISH_SD_EEEEESJ_SK_SJ_SK_NS1F_6fusion15FusionCallbacksIS1J_NS1P_17LinearCombinationISJ_fSJ_fLNS_15FloatRoundStyleE2EEES1L_S1O_JEEENS4_5SM1004TMEM4LOAD26SM100_TMEM_LOAD_32dp32b64xENS4_13SM90_TMA_LOADES1B_NS4_39AutoVectorizingCopyWithAssumedAlignmentILi128EEENS4_14SM90_TMA_STOREES1B_S21_S21_EEEvvEEEEvNT_6ParamsE)
        /*0044*/ 	.word	0x00000000
.L_29:


//--------------------- .nv.compat                --------------------------
	.section	.nv.compat,"",@"SHT_CUDA_COMPAT_INFO"
	.align	4
        /*0000*/ 	.byte	0x02, 0x09, 0x01, 0x00, 0x02, 0x02, 0x02, 0x00, 0x02, 0x05, 0x05, 0x00, 0x03, 0x07, 0x01, 0x01
        /*0010*/ 	.byte	0x02, 0x03, 0x01, 0x00, 0x02, 0x06, 0x01, 0x00, 0x04, 0x0b, 0x08, 0x00, 0x09, 0x00, 0x00, 0x00
        /*0020*/ 	.byte	0x00, 0x00, 0x00, 0x00


//--------------------- .nv.info._ZN7cutlass13device_kernelINS_4gemm6kernel13GemmUniversalIN4cute5tupleIJiiiiEEENS1_10collective13CollectiveMmaINS1_35MainloopSm100TmaUmmaWarpSpecializedILi5ELi2ELi2ENS5_IJNS4_1CILi2EEENSA_ILi4EEENSA_ILi1EEEEEEEENS5_IJNSA_ILi256EEESG_NSA_ILi64EEEEEENS_6half_tENS5_IJlSD_lEEESJ_SK_NS4_8TiledMMAINS4_8MMA_AtomIJNS4_26SM100_MMA_F16BF16_2x1SM_SSISJ_SJ_fLi256ELi256ELNS4_4UMMA5MajorE0ELSP_0ELNSO_7ScaleInE0ELSQ_0EEEEEENS4_6LayoutINS5_IJSD_SD_SD_EEENS5_IJNSA_ILi0EEESV_SV_EEEEENS5_IJNS4_10UnderscoreESY_SY_EEEEENS4_28SM100_TMA_2SM_LOAD_MULTICASTENS4_14ComposedLayoutINS4_7SwizzleILi3ELi4ELi3EEENS4_18smem_ptr_flag_bitsILi16EEENST_INS5_IJNSA_ILi8EEESH_EEENS5_IJSH_SD_EEEEEEEvNS4_8identityENS4_18SM100_TMA_2SM_LOADES1B_vS1C_EENS_8epilogue10collective18CollectiveEpilogueINS1F_23Sm100TmaWarpSpecializedILi4ELi2ELi64ELb1ELb0EEEJNS5_IJNSA_ILi128EEESG_SH_EEENS5_IJNST_IS1K_SD_EENST_ISH_SD_EEEEESJ_SK_SJ_SK_NS1F_6fusion15FusionCallbacksIS1J_NS1P_17LinearCombinationISJ_fSJ_fLNS_15FloatRoundStyleE2EEES1L_S1O_JEEENS4_5SM1004TMEM4LOAD26SM100_TMEM_LOAD_32dp32b64xENS4_13SM90_TMA_LOADES1B_NS4_39AutoVectorizingCopyWithAssumedAlignmentILi128EEENS4_14SM90_TMA_STOREES1B_S21_S21_EEEvvEEEEvNT_6ParamsE --------------------------
	.section	.nv.info._ZN7cutlass13device_kernelINS_4gemm6kernel13GemmUniversalIN4cute5tupleIJiiiiEEENS1_10collective13CollectiveMmaINS1_35MainloopSm100TmaUmmaWarpSpecializedILi5ELi2ELi2ENS5_IJNS4_1CILi2EEENSA_ILi4EEENSA_ILi1EEEEEEEENS5_IJNSA_ILi256EEESG_NSA_ILi64EEEEEENS_6half_tENS5_IJlSD_lEEESJ_SK_NS4_8TiledMMAINS4_8MMA_AtomIJNS4_26SM100_MMA_F16BF16_2x1SM_SSISJ_SJ_fLi256ELi256ELNS4_4UMMA5MajorE0ELSP_0ELNSO_7ScaleInE0ELSQ_0EEEEEENS4_6LayoutINS5_IJSD_SD_SD_EEENS5_IJNSA_ILi0EEESV_SV_EEEEENS5_IJNS4_10UnderscoreESY_SY_EEEEENS4_28SM100_TMA_2SM_LOAD_MULTICASTENS4_14ComposedLayoutINS4_7SwizzleILi3ELi4ELi3EEENS4_18smem_ptr_flag_bitsILi16EEENST_INS5_IJNSA_ILi8EEESH_EEENS5_IJSH_SD_EEEEEEEvNS4_8identityENS4_18SM100_TMA_2SM_LOADES1B_vS1C_EENS_8epilogue10collective18CollectiveEpilogueINS1F_23Sm100TmaWarpSpecializedILi4ELi2ELi64ELb1ELb0EEEJNS5_IJNSA_ILi128EEESG_SH_EEENS5_IJNST_IS1K_SD_EENST_ISH_SD_EEEEESJ_SK_SJ_SK_NS1F_6fusion15FusionCallbacksIS1J_NS1P_17LinearCombinationISJ_fSJ_fLNS_15FloatRoundStyleE2EEES1L_S1O_JEEENS4_5SM1004TMEM4LOAD26SM100_TMEM_LOAD_32dp32b64xENS4_13SM90_TMA_LOADES1B_NS4_39AutoVectorizingCopyWithAssumedAlignmentILi128EEENS4_14SM90_TMA_STOREES1B_S21_S21_EEEvvEEEEvNT_6ParamsE,"",@"SHT_CUDA_INFO"
	.sectionflags	@""
	.align	4


	//----- nvinfo : EIATTR_CUDA_API_VERSION
	.align		4
        /*0000*/ 	.byte	0x04, 0x37
        /*0002*/ 	.short	(.L_31 - .L_30)
.L_30:
        /*0004*/ 	.word	0x00000082


	//----- nvinfo : EIATTR_KPARAM_INFO
	.align		4
.L_31:
        /*0008*/ 	.byte	0x04, 0x17
        /*000a*/ 	.short	(.L_33 - .L_32)
.L_32:
        /*000c*/ 	.word	0x00000000
        /*0010*/ 	.short	0x0000
        /*0012*/ 	.short	0x0000
        /*0014*/ 	.byte	0x00, 0xf0, 0x01, 0x20


	//----- nvinfo : EIATTR_AT_ENTRY_FRAGMENTS
	.align		4
.L_33:
        /*0018*/ 	.byte	0x04, 0x4f
        /*001a*/ 	.short	(.L_35 - .L_34)


	//   ....[0]....
.L_34:
        /*001c*/ 	.word	0x00000007


	//----- nvinfo : EIATTR_RESERVED_SMEM_USED
	.align		4
.L_35:
        /*0020*/ 	.byte	0x01, 0x41
	.zero		2


	//----- nvinfo : EIATTR_SPARSE_MMA_MASK
	.align		4
        /*0024*/ 	.byte	0x03, 0x50
        /*0026*/ 	.short	0x0000


	//----- nvinfo : EIATTR_TCGEN05_2CTA_USED
	.align		4
        /*0028*/ 	.byte	0x01, 0x52
	.zero		2


	//----- nvinfo : EIATTR_MAXREG_COUNT
	.align		4
        /*002c*/ 	.byte	0x03, 0x1b
        /*002e*/ 	.short	0x00ff


	//----- nvinfo : EIATTR_NUM_BARRIERS
	.align		4
        /*0030*/ 	.byte	0x02, 0x4c
        /*0032*/ 	.byte	0x07
	.zero		1


	//----- nvinfo : EIATTR_EXTERNS
	.align		4
        /*0034*/ 	.byte	0x04, 0x0f
        /*0036*/ 	.short	(.L_37 - .L_36)


	//   ....[0]....
	.align		4
.L_36:
        /*0038*/ 	.word	index@(__assertfail)


	//----- nvinfo : EIATTR_MERCURY_ISA_VERSION
	.align		4
.L_37:
        /*003c*/ 	.byte	0x03, 0x5f
        /*003e*/ 	.short	0x0101


	//----- nvinfo : EIATTR_INT_WARP_WIDE_INSTR_OFFSETS
	.align		4
        /*0040*/ 	.byte	0x04, 0x31
        /*0042*/ 	.short	(.L_39 - .L_38)


	//   ....[0]....
.L_38:
        /*0044*/ 	.word	0x00000d40


	//   ....[1]....
        /*0048*/ 	.word	0x00000de0


	//   ....[2]....
        /*004c*/ 	.word	0x00004260


	//   ....[3]....
        /*0050*/ 	.word	0x00004280


	//   ....[4]....
        /*0054*/ 	.word	0x000042b0


	//   ....[5]....
        /*0058*/ 	.word	0x00004df0


	//   ....[6]....
        /*005c*/ 	.word	0x00004e60


	//   ....[7]....
        /*0060*/ 	.word	0x00004f40


	//   ....[8]....
        /*0064*/ 	.word	0x00004fc0


	//   ....[9]....
        /*0068*/ 	.word	0x000050c0


	//   ....[10]....
        /*006c*/ 	.word	0x00005140


	//   ....[11]....
        /*0070*/ 	.word	0x00005230


	//   ....[12]....
        /*0074*/ 	.word	0x000052e0


	//----- nvinfo : EIATTR_COOP_GROUP_MASK_REGIDS
	.align		4
.L_39:
        /*0078*/ 	.byte	0x04, 0x29
        /*007a*/ 	.short	(.L_41 - .L_40)


	//   ....[0]....
.L_40:
        /*007c*/ 	.word	0xffffffff


	//   ....[1]....
        /*0080*/ 	.word	0xffffffff


	//   ....[2]....
        /*0084*/ 	.word	0xffffffff


	//   ....[3]....
        /*0088*/ 	.word	0xffffffff


	//   ....[4]....
        /*008c*/ 	.word	0xffffffff


	//   ....[5]....
        /*0090*/ 	.word	0xffffffff


	//   ....[6]....
        /*0094*/ 	.word	0xffffffff


	//   ....[7]....
        /*0098*/ 	.word	0xffffffff


	//   ....[8]....
        /*009c*/ 	.word	0xffffffff


	//   ....[9]....
        /*00a0*/ 	.word	0xffffffff


	//   ....[10]....
        /*00a4*/ 	.word	0xffffffff


	//   ....[11]....
        /*00a8*/ 	.word	0xffffffff


	//   ....[12]....
        /*00ac*/ 	.word	0xffffffff


	//   ....[13]....
        /*00b0*/ 	.word	0xffffffff


	//----- nvinfo : EIATTR_COOP_GROUP_INSTR_OFFSETS
	.align		4
.L_41:
        /*00b4*/ 	.byte	0x04, 0x28
        /*00b6*/ 	.short	(.L_43 - .L_42)


	//   ....[0]....
.L_42:
        /*00b8*/ 	.word	0x000000b0


	//   ....[1]....
        /*00bc*/ 	.word	0x00000510


	//   ....[2]....
        /*00c0*/ 	.word	0x000006f0


	//   ....[3]....
        /*00c4*/ 	.word	0x00000880


	//   ....[4]....
        /*00c8*/ 	.word	0x00000970


	//   ....[5]....
        /*00cc*/ 	.word	0x00000ad0


	//   ....[6]....
        /*00d0*/ 	.word	0x00000c20


	//   ....[7]....
        /*00d4*/ 	.word	0x00000e60


	//   ....[8]....
        /*00d8*/ 	.word	0x00002220


	//   ....[9]....
        /*00dc*/ 	.word	0x00003160


	//   ....[10]....
        /*00e0*/ 	.word	0x00003630


	//   ....[11]....
        /*00e4*/ 	.word	0x00003660


	//   ....[12]....
        /*00e8*/ 	.word	0x00004160


	//   ....[13]....
        /*00ec*/ 	.word	0x00004370


	//----- nvinfo : EIATTR_VRC_CTA_INIT_COUNT
	.align		4
.L_43:
        /*00f0*/ 	.byte	0x02, 0x4a
        /*00f2*/ 	.byte	0x80
	.zero		1


	//----- nvinfo : EIATTR_SYSCALL_OFFSETS
	.align		4
        /*00f4*/ 	.byte	0x04, 0x46
        /*00f6*/ 	.short	(.L_45 - .L_44)


	//   ....[0]....
.L_44:
        /*00f8*/ 	.word	0x00005f50


	//   ....[1]....
        /*00fc*/ 	.word	0x00006040


	//   ....[2]....
        /*0100*/ 	.word	0x000069a0


	//   ....[3]....
        /*0104*/ 	.word	0x00007e60


	//   ....[4]....
        /*0108*/ 	.word	0x00009290


	//   ....[5]....
        /*010c*/ 	.word	0x0000a6b0


	//----- nvinfo : EIATTR_MBARRIER_INSTR_OFFSETS
	.align		4
.L_45:
        /*0110*/ 	.byte	0x04, 0x39
        /*0112*/ 	.short	(.L_47 - .L_46)


	//   ....[0]....
.L_46:
        /*0114*/ 	.word	0x00000640
        /*0118*/ 	.word	0x000000ff
        /*011c*/ 	.word	0x00000000
        /*0120*/ 	.short	0x0100
        /*0122*/ 	.byte	0x04
	.zero		1


	//   ....[1]....
        /*0124*/ 	.word	0x00000650
        /*0128*/ 	.word	0x000000ff
        /*012c*/ 	.word	0x00000028
        /*0130*/ 	.short	0x0100
        /*0132*/ 	.byte	0x04
	.zero		1


	//   ....[2]....
        /*0134*/ 	.word	0x00000660
        /*0138*/ 	.word	0x000000ff
        /*013c*/ 	.word	0x00000008
        /*0140*/ 	.short	0x0100
        /*0142*/ 	.byte	0x04
	.zero		1


	//   ....[3]....
        /*0144*/ 	.word	0x00000670
        /*0148*/ 	.word	0x000000ff
        /*014c*/ 	.word	0x00000030
        /*0150*/ 	.short	0x0100
        /*0152*/ 	.byte	0x04
	.zero		1


	//   ....[4]....
        /*0154*/ 	.word	0x00000680
        /*0158*/ 	.word	0x000000ff
        /*015c*/ 	.word	0x00000010
        /*0160*/ 	.short	0x0100
        /*0162*/ 	.byte	0x04
	.zero		1


	//   ....[5]....
        /*0164*/ 	.word	0x00000690
        /*0168*/ 	.word	0x000000ff
        /*016c*/ 	.word	0x00000038
        /*0170*/ 	.short	0x0100
        /*0172*/ 	.byte	0x04
	.zero		1


	//   ....[6]....
        /*0174*/ 	.word	0x000006a0
        /*0178*/ 	.word	0x000000ff
        /*017c*/ 	.word	0x00000018
        /*0180*/ 	.short	0x0100
        /*0182*/ 	.byte	0x04
	.zero		1


	//   ....[7]....
        /*0184*/ 	.word	0x000006b0
        /*0188*/ 	.word	0x000000ff
        /*018c*/ 	.word	0x00000040
        /*0190*/ 	.short	0x0100
        /*0192*/ 	.byte	0x04
	.zero		1


	//   ....[8]....
        /*0194*/ 	.word	0x000006c0
        /*0198*/ 	.word	0x000000ff
        /*019c*/ 	.word	0x00000020
        /*01a0*/ 	.short	0x0100
        /*01a2*/ 	.byte	0x04
	.zero		1


	//   ....[9]....
        /*01a4*/ 	.word	0x000006d0
        /*01a8*/ 	.word	0x000000ff
        /*01ac*/ 	.word	0x00000048
        /*01b0*/ 	.short	0x0100
        /*01b2*/ 	.byte	0x04
	.zero		1


	//   ....[10]....
        /*01b4*/ 	.word	0x000007f0
        /*01b8*/ 	.word	0x000000ff
        /*01bc*/ 	.word	0x00000050
        /*01c0*/ 	.short	0x0100
        /*01c2*/ 	.byte	0x04
	.zero		1


	//   ....[11]....
        /*01c4*/ 	.word	0x00000800
        /*01c8*/ 	.word	0x000000ff
        /*01cc*/ 	.word	0x00000070
        /*01d0*/ 	.short	0x0100
        /*01d2*/ 	.byte	0x04
	.zero		1


	//   ....[12]....
        /*01d4*/ 	.word	0x00000810
        /*01d8*/ 	.word	0x000000ff
        /*01dc*/ 	.word	0x00000058
        /*01e0*/ 	.short	0x0100
        /*01e2*/ 	.byte	0x04
	.zero		1


	//   ....[13]....
        /*01e4*/ 	.word	0x00000820
        /*01e8*/ 	.word	0x000000ff
        /*01ec*/ 	.word	0x00000078
        /*01f0*/ 	.short	0x0100
        /*01f2*/ 	.byte	0x04
	.zero		1


	//   ....[14]....
        /*01f4*/ 	.word	0x00000830
        /*01f8*/ 	.word	0x000000ff
        /*01fc*/ 	.word	0x00000060
        /*0200*/ 	.short	0x0100
        /*0202*/ 	.byte	0x04
	.zero		1


	//   ....[15]....
        /*0204*/ 	.word	0x00000840
        /*0208*/ 	.word	0x000000ff
        /*020c*/ 	.word	0x00000080
        /*0210*/ 	.short	0x0100
        /*0212*/ 	.byte	0x04
	.zero		1


	//   ....[16]....
        /*0214*/ 	.word	0x00000850
        /*0218*/ 	.word	0x000000ff
        /*021c*/ 	.word	0x00000068
        /*0220*/ 	.short	0x0100
        /*0222*/ 	.byte	0x04
	.zero		1


	//   ....[17]....
        /*0224*/ 	.word	0x00000860
        /*0228*/ 	.word	0x000000ff
        /*022c*/ 	.word	0x00000088
        /*0230*/ 	.short	0x0100
        /*0232*/ 	.byte	0x04
	.zero		1


	//   ....[18]....
        /*0234*/ 	.word	0x00000940
        /*0238*/ 	.word	0x000000ff
        /*023c*/ 	.word	0x00000090
        /*0240*/ 	.short	0x0100
        /*0242*/ 	.byte	0x06
	.zero		1


	//   ....[19]....
        /*0244*/ 	.word	0x00000950
        /*0248*/ 	.word	0x000000ff
        /*024c*/ 	.word	0x00000098
        /*0250*/ 	.short	0x0100
        /*0252*/ 	.byte	0x06
	.zero		1


	//   ....[20]....
        /*0254*/ 	.word	0x00000a80
        /*0258*/ 	.word	0x000000ff
        /*025c*/ 	.word	0x000000a0
        /*0260*/ 	.short	0x0100
        /*0262*/ 	.byte	0x06
	.zero		1


	//   ....[21]....
        /*0264*/ 	.word	0x00000a90
        /*0268*/ 	.word	0x000000ff
        /*026c*/ 	.word	0x000000b0
        /*0270*/ 	.short	0x0100
        /*0272*/ 	.byte	0x06
	.zero		1


	//   ....[22]....
        /*0274*/ 	.word	0x00000aa0
        /*0278*/ 	.word	0x000000ff
        /*027c*/ 	.word	0x000000a8
        /*0280*/ 	.short	0x0100
        /*0282*/ 	.byte	0x06
	.zero		1


	//   ....[23]....
        /*0284*/ 	.word	0x00000ab0
        /*0288*/ 	.word	0x000000ff
        /*028c*/ 	.word	0x000000b8
        /*0290*/ 	.short	0x0100
        /*0292*/ 	.byte	0x06
	.zero		1


	//   ....[24]....
        /*0294*/ 	.word	0x00000bd0
        /*0298*/ 	.word	0x000000ff
        /*029c*/ 	.word	0x000000c0
        /*02a0*/ 	.short	0x0100
        /*02a2*/ 	.byte	0x04
	.zero		1


	//   ....[25]....
        /*02a4*/ 	.word	0x00000be0
        /*02a8*/ 	.word	0x000000ff
        /*02ac*/ 	.word	0x000000d0
        /*02b0*/ 	.short	0x0100
        /*02b2*/ 	.byte	0x04
	.zero		1


	//   ....[26]....
        /*02b4*/ 	.word	0x00000bf0
        /*02b8*/ 	.word	0x000000ff
        /*02bc*/ 	.word	0x000000c8
        /*02c0*/ 	.short	0x0100
        /*02c2*/ 	.byte	0x04
	.zero		1


	//   ....[27]....
        /*02c4*/ 	.word	0x00000c00
        /*02c8*/ 	.word	0x000000ff
        /*02cc*/ 	.word	0x000000d8
        /*02d0*/ 	.short	0x0100
        /*02d2*/ 	.byte	0x04
	.zero		1


	//   ....[28]....
        /*02d4*/ 	.word	0x00000cf0
        /*02d8*/ 	.word	0x000000ff
        /*02dc*/ 	.word	0x000000e0
        /*02e0*/ 	.short	0x0100
        /*02e2*/ 	.byte	0x04
	.zero		1


	//   ....[29]....
        /*02e4*/ 	.word	0x00000d00
        /*02e8*/ 	.word	0x000000ff
        /*02ec*/ 	.word	0x000000f0
        /*02f0*/ 	.short	0x0100
        /*02f2*/ 	.byte	0x04
	.zero		1


	//   ....[30]....
        /*02f4*/ 	.word	0x00000d10
        /*02f8*/ 	.word	0x000000ff
        /*02fc*/ 	.word	0x000000e8
        /*0300*/ 	.short	0x0100
        /*0302*/ 	.byte	0x04
	.zero		1


	//   ....[31]....
        /*0304*/ 	.word	0x00000d20
        /*0308*/ 	.word	0x000000ff
        /*030c*/ 	.word	0x000000f8
        /*0310*/ 	.short	0x0100
        /*0312*/ 	.byte	0x04
	.zero		1


	//   ....[32]....
        /*0314*/ 	.word	0x00000e20
        /*0318*/ 	.word	0x000000ff
        /*031c*/ 	.word	0x00000100
        /*0320*/ 	.short	0x0100
        /*0322*/ 	.byte	0x06
	.zero		1


	//   ....[33]....
        /*0324*/ 	.word	0x00001a40
        /*0328*/ 	.word	0x00000003
        /*032c*/ 	.word	0x000000f0
        /*0330*/ 	.short	0x010a
        /*0332*/ 	.byte	0xff
	.zero		1


	//   ....[34]....
        /*0334*/ 	.word	0x00001a70
        /*0338*/ 	.word	0x00000003
        /*033c*/ 	.word	0x000000e0
        /*0340*/ 	.short	0x0101
        /*0342*/ 	.byte	0xff
	.zero		1


	//   ....[35]....
        /*0344*/ 	.word	0x00001b30
        /*0348*/ 	.word	0x000000ff
        /*034c*/ 	.word	0x00000028
        /*0350*/ 	.short	0x010a
        /*0352*/ 	.byte	0x04
	.zero		1


	//   ....[36]....
        /*0354*/ 	.word	0x00001c00
        /*0358*/ 	.word	0x000000ff
        /*035c*/ 	.word	0x00000028
        /*0360*/ 	.short	0x010a
        /*0362*/ 	.byte	0x21
	.zero		1


	//   ....[37]....
        /*0364*/ 	.word	0x00001db0
        /*0368*/ 	.word	0x000000ff
        /*036c*/ 	.word	0x00000028
        /*0370*/ 	.short	0x010a
        /*0372*/ 	.byte	0x05
	.zero		1


	//   ....[38]....
        /*0374*/ 	.word	0x00001ec0
        /*0378*/ 	.word	0x000000ff
        /*037c*/ 	.word	0x00000098
        /*0380*/ 	.short	0x0101
        /*0382*/ 	.byte	0x06
	.zero		1


	//   ....[39]....
        /*0384*/ 	.word	0x00001ee0
        /*0388*/ 	.word	0x000000ff
        /*038c*/ 	.word	0x00000028
        /*0390*/ 	.short	0x010a
        /*0392*/ 	.byte	0x04
	.zero		1


	//   ....[40]....
        /*0394*/ 	.word	0x00001f60
        /*0398*/ 	.word	0x000000ff
        /*039c*/ 	.word	0x00000028
        /*03a0*/ 	.short	0x010a
        /*03a2*/ 	.byte	0x11
	.zero		1


	//   ....[41]....
        /*03a4*/ 	.word	0x000020f0
        /*03a8*/ 	.word	0x000000ff
        /*03ac*/ 	.word	0x00000028
        /*03b0*/ 	.short	0x010a
        /*03b2*/ 	.byte	0x05
	.zero		1


	//   ....[42]....
        /*03b4*/ 	.word	0x00002250
        /*03b8*/ 	.word	0x00000003
        /*03bc*/ 	.word	0x000000a0
        /*03c0*/ 	.short	0x010a
        /*03c2*/ 	.byte	0xff
	.zero		1


	//   ....[43]....
        /*03c4*/ 	.word	0x000023a0
        /*03c8*/ 	.word	0x00000000
        /*03cc*/ 	.word	0x00000000
        /*03d0*/ 	.short	0x0101
        /*03d2*/ 	.byte	0xff
	.zero		1


	//   ....[44]....
        /*03d4*/ 	.word	0x00002950
        /*03d8*/ 	.word	0x000000ff
        /*03dc*/ 	.word	0x00000000
        /*03e0*/ 	.short	0x010a
        /*03e2*/ 	.byte	0x04
	.zero		1


	//   ....[45]....
        /*03e4*/ 	.word	0x000029e0
        /*03e8*/ 	.word	0x000000ff
        /*03ec*/ 	.word	0x00000000
        /*03f0*/ 	.short	0x010a
        /*03f2*/ 	.byte	0x05
	.zero		1


	//   ....[46]....
        /*03f4*/ 	.word	0x00002a70
        /*03f8*/ 	.word	0x000000ff
        /*03fc*/ 	.word	0x00000000
        /*0400*/ 	.short	0x010a
        /*0402*/ 	.byte	0x05
	.zero		1


	//   ....[47]....
        /*0404*/ 	.word	0x00002b00
        /*0408*/ 	.word	0x000000ff
        /*040c*/ 	.word	0x00000000
        /*0410*/ 	.short	0x010a
        /*0412*/ 	.byte	0x05
	.zero		1


	//   ....[48]....
        /*0414*/ 	.word	0x00002ba0
        /*0418*/ 	.word	0x00000000
        /*041c*/ 	.word	0x00000000
        /*0420*/ 	.short	0x010a
        /*0422*/ 	.byte	0xff
	.zero		1


	//   ....[49]....
        /*0424*/ 	.word	0x00002cc0
        /*0428*/ 	.word	0x00000002
        /*042c*/ 	.word	0x000000e0
        /*0430*/ 	.short	0x010a
        /*0432*/ 	.byte	0xff
	.zero		1


	//   ....[50]....
        /*0434*/ 	.word	0x00002d20
        /*0438*/ 	.word	0x00000004
        /*043c*/ 	.word	0x00000000
        /*0440*/ 	.short	0x0101
        /*0442*/ 	.byte	0xff
	.zero		1


	//   ....[51]....
        /*0444*/ 	.word	0x00002d40
        /*0448*/ 	.word	0x000000ff
        /*044c*/ 	.word	0x000000b0
        /*0450*/ 	.short	0x010a
        /*0452*/ 	.byte	0x04
	.zero		1


	//   ....[52]....
        /*0454*/ 	.word	0x00002e60
        /*0458*/ 	.word	0x00000002
        /*045c*/ 	.word	0x000000a0
        /*0460*/ 	.short	0x010a
        /*0462*/ 	.byte	0xff
	.zero		1


	//   ....[53]....
        /*0464*/ 	.word	0x00002f70
        /*0468*/ 	.word	0x00000002
        /*046c*/ 	.word	0x00000000
        /*0470*/ 	.short	0x0101
        /*0472*/ 	.byte	0xff
	.zero		1


	//   ....[54]....
        /*0474*/ 	.word	0x00003000
        /*0478*/ 	.word	0x000000ff
        /*047c*/ 	.word	0x000000b0
        /*0480*/ 	.short	0x0106
        /*0482*/ 	.byte	0x04
	.zero		1


	//   ....[55]....
        /*0484*/ 	.word	0x00003020
        /*0488*/ 	.word	0x000000ff
        /*048c*/ 	.word	0x000000b0
        /*0490*/ 	.short	0x010a
        /*0492*/ 	.byte	0x04
	.zero		1


	//   ....[56]....
        /*0494*/ 	.word	0x000030b0
        /*0498*/ 	.word	0x000000ff
        /*049c*/ 	.word	0x000000b0
        /*04a0*/ 	.short	0x0106
        /*04a2*/ 	.byte	0x07
	.zero		1


	//   ....[57]....
        /*04a4*/ 	.word	0x000030f0
        /*04a8*/ 	.word	0x00000000
        /*04ac*/ 	.word	0x000000b0
        /*04b0*/ 	.short	0x010a
        /*04b2*/ 	.byte	0xff
	.zero		1


	//   ....[58]....
        /*04b4*/ 	.word	0x00003330
        /*04b8*/ 	.word	0x000000ff
        /*04bc*/ 	.word	0x00000008
        /*04c0*/ 	.short	0x010a
        /*04c2*/ 	.byte	0x05
	.zero		1


	//   ....[59]....
        /*04c4*/ 	.word	0x00003350
        /*04c8*/ 	.word	0x000000ff
        /*04cc*/ 	.word	0x00000008
        /*04d0*/ 	.short	0x010a
        /*04d2*/ 	.byte	0x05
	.zero		1


	//   ....[60]....
        /*04d4*/ 	.word	0x000034e0
        /*04d8*/ 	.word	0x000000ff
        /*04dc*/ 	.word	0x00000008
        /*04e0*/ 	.short	0x010a
        /*04e2*/ 	.byte	0x05
	.zero		1


	//   ....[61]....
        /*04e4*/ 	.word	0x00003500
        /*04e8*/ 	.word	0x000000ff
        /*04ec*/ 	.word	0x00000008
        /*04f0*/ 	.short	0x010a
        /*04f2*/ 	.byte	0x05
	.zero		1


	//   ....[62]....
        /*04f4*/ 	.word	0x000035c0
        /*04f8*/ 	.word	0x000000ff
        /*04fc*/ 	.word	0x00000000
        /*0500*/ 	.short	0x0101
        /*0502*/ 	.byte	0x04
	.zero		1


	//   ....[63]....
        /*0504*/ 	.word	0x00003900
        /*0508*/ 	.word	0x00000000
        /*050c*/ 	.word	0x000000a0
        /*0510*/ 	.short	0x010a
        /*0512*/ 	.byte	0xff
	.zero		1


	//   ....[64]....
        /*0514*/ 	.word	0x000039c0
        /*0518*/ 	.word	0x00000000
        /*051c*/ 	.word	0x00000000
        /*0520*/ 	.short	0x0101
        /*0522*/ 	.byte	0xff
	.zero		1


	//   ....[65]....
        /*0524*/ 	.word	0x00003a80
        /*0528*/ 	.word	0x000000ff
        /*052c*/ 	.word	0x00000000
        /*0530*/ 	.short	0x010a
        /*0532*/ 	.byte	0x04
	.zero		1


	//   ....[66]....
        /*0534*/ 	.word	0x00003a90
        /*0538*/ 	.word	0x000000ff
        /*053c*/ 	.word	0x000000d0
        /*0540*/ 	.short	0x010a
        /*0542*/ 	.byte	0x1f
	.zero		1


	//   ....[67]....
        /*0544*/ 	.word	0x00003b40
        /*0548*/ 	.word	0x000000ff
        /*054c*/ 	.word	0x00000000
        /*0550*/ 	.short	0x010a
        /*0552*/ 	.byte	0x05
	.zero		1


	//   ....[68]....
        /*0554*/ 	.word	0x00003c70
        /*0558*/ 	.word	0x000000ff
        /*055c*/ 	.word	0x00000000
        /*0560*/ 	.short	0x010a
        /*0562*/ 	.byte	0x04
	.zero		1


	//   ....[69]....
        /*0564*/ 	.word	0x00003f70
        /*0568*/ 	.word	0x000000ff
        /*056c*/ 	.word	0x00000000
        /*0570*/ 	.short	0x010a
        /*0572*/ 	.byte	0x04
	.zero		1


	//   ....[70]....
        /*0574*/ 	.word	0x00004010
        /*0578*/ 	.word	0x00000000
        /*057c*/ 	.word	0x00000000
        /*0580*/ 	.short	0x010a
        /*0582*/ 	.byte	0xff
	.zero		1


	//   ....[71]....
        /*0584*/ 	.word	0x00004050
        /*0588*/ 	.word	0x00000000
        /*058c*/ 	.word	0x00000000
        /*0590*/ 	.short	0x010a
        /*0592*/ 	.byte	0xff
	.zero		1


	//   ....[72]....
        /*0594*/ 	.word	0x000040c0
        /*0598*/ 	.word	0x000000ff
        /*059c*/ 	.word	0x00000000
        /*05a0*/ 	.short	0x0101
        /*05a2*/ 	.byte	0x04
	.zero		1


	//   ....[73]....
        /*05a4*/ 	.word	0x00004100
        /*05a8*/ 	.word	0x000000ff
        /*05ac*/ 	.word	0x00000100
        /*05b0*/ 	.short	0x010a
        /*05b2*/ 	.byte	0x1a
	.zero		1


	//   ....[74]....
        /*05b4*/ 	.word	0x00004150
        /*05b8*/ 	.word	0x000000ff
        /*05bc*/ 	.word	0x00000000
        /*05c0*/ 	.short	0x0101
        /*05c2*/ 	.byte	0x04
	.zero		1


	//   ....[75]....
        /*05c4*/ 	.word	0x000045f0
        /*05c8*/ 	.word	0x0000000c
        /*05cc*/ 	.word	0x000000a0
        /*05d0*/ 	.short	0x010a
        /*05d2*/ 	.byte	0xff
	.zero		1


	//   ....[76]....
        /*05d4*/ 	.word	0x00004760
        /*05d8*/ 	.word	0x00000000
        /*05dc*/ 	.word	0x00000000
        /*05e0*/ 	.short	0x0101
        /*05e2*/ 	.byte	0xff
	.zero		1


	//   ....[77]....
        /*05e4*/ 	.word	0x00004bf0
        /*05e8*/ 	.word	0x000000ff
        /*05ec*/ 	.word	0x00000098
        /*05f0*/ 	.short	0x010a
        /*05f2*/ 	.byte	0x15
	.zero		1


	//   ....[78]....
        /*05f4*/ 	.word	0x00004d70
        /*05f8*/ 	.word	0x000000ff
        /*05fc*/ 	.word	0x00000070
        /*0600*/ 	.short	0x010a
        /*0602*/ 	.byte	0x15
	.zero		1


	//   ....[79]....
        /*0604*/ 	.word	0x00004ef0
        /*0608*/ 	.word	0x000000ff
        /*060c*/ 	.word	0x00000050
        /*0610*/ 	.short	0x010b
        /*0612*/ 	.byte	0x15
	.zero		1


	//   ....[80]....
        /*0614*/ 	.word	0x00004f00
        /*0618*/ 	.word	0x000000ff
        /*061c*/ 	.word	0x00000000
        /*0620*/ 	.short	0x0101
        /*0622*/ 	.byte	0x06
	.zero		1


	//   ....[81]....
        /*0624*/ 	.word	0x00004f10
        /*0628*/ 	.word	0x000000ff
        /*062c*/ 	.word	0x00000078
        /*0630*/ 	.short	0x010a
        /*0632*/ 	.byte	0x15
	.zero		1


	//   ....[82]....
        /*0634*/ 	.word	0x00005070
        /*0638*/ 	.word	0x000000ff
        /*063c*/ 	.word	0x00000058
        /*0640*/ 	.short	0x010b
        /*0642*/ 	.byte	0x15
	.zero		1


	//   ....[83]....
        /*0644*/ 	.word	0x00005080
        /*0648*/ 	.word	0x000000ff
        /*064c*/ 	.word	0x00000000
        /*0650*/ 	.short	0x0101
        /*0652*/ 	.byte	0x06
	.zero		1


	//   ....[84]....
        /*0654*/ 	.word	0x00005090
        /*0658*/ 	.word	0x000000ff
        /*065c*/ 	.word	0x00000080
        /*0660*/ 	.short	0x010a
        /*0662*/ 	.byte	0x15
	.zero		1


	//   ....[85]....
        /*0664*/ 	.word	0x000051e0
        /*0668*/ 	.word	0x000000ff
        /*066c*/ 	.word	0x00000060
        /*0670*/ 	.short	0x010b
        /*0672*/ 	.byte	0x15
	.zero		1


	//   ....[86]....
        /*0674*/ 	.word	0x000051f0
        /*0678*/ 	.word	0x000000ff
        /*067c*/ 	.word	0x00000000
        /*0680*/ 	.short	0x0101
        /*0682*/ 	.byte	0x06
	.zero		1


	//   ....[87]....
        /*0684*/ 	.word	0x00005200
        /*0688*/ 	.word	0x000000ff
        /*068c*/ 	.word	0x00000088
        /*0690*/ 	.short	0x010a
        /*0692*/ 	.byte	0x15
	.zero		1


	//   ....[88]....
        /*0694*/ 	.word	0x000053f0
        /*0698*/ 	.word	0x000000ff
        /*069c*/ 	.word	0x00000068
        /*06a0*/ 	.short	0x010b
        /*06a2*/ 	.byte	0x15
	.zero		1


	//   ....[89]....
        /*06a4*/ 	.word	0x00005400
        /*06a8*/ 	.word	0x000000ff
        /*06ac*/ 	.word	0x00000000
        /*06b0*/ 	.short	0x0101
        /*06b2*/ 	.byte	0x25
	.zero		1


	//   ....[90]....
        /*06b4*/ 	.word	0x00005430
        /*06b8*/ 	.word	0x000000ff
        /*06bc*/ 	.word	0x00000070
        /*06c0*/ 	.short	0x010a
        /*06c2*/ 	.byte	0x15
	.zero		1


	//   ....[91]....
        /*06c4*/ 	.word	0x00005450
        /*06c8*/ 	.word	0x000000ff
        /*06cc*/ 	.word	0x00000078
        /*06d0*/ 	.short	0x010a
        /*06d2*/ 	.byte	0x15
	.zero		1


	//   ....[92]....
        /*06d4*/ 	.word	0x00005470
        /*06d8*/ 	.word	0x000000ff
        /*06dc*/ 	.word	0x00000080
        /*06e0*/ 	.short	0x010a
        /*06e2*/ 	.byte	0x15
	.zero		1


	//   ....[93]....
        /*06e4*/ 	.word	0x000054b0
        /*06e8*/ 	.word	0x00000000
        /*06ec*/ 	.word	0x00000088
        /*06f0*/ 	.short	0x010a
        /*06f2*/ 	.byte	0xff
	.zero		1


	//   ....[94]....
        /*06f4*/ 	.word	0x000057e0
        /*06f8*/ 	.word	0x00000003
        /*06fc*/ 	.word	0x000000a0
        /*0700*/ 	.short	0x010a
        /*0702*/ 	.byte	0xff
	.zero		1


	//   ....[95]....
        /*0704*/ 	.word	0x00005960
        /*0708*/ 	.word	0x00000000
        /*070c*/ 	.word	0x00000000
        /*0710*/ 	.short	0x0101
        /*0712*/ 	.byte	0xff
	.zero		1


	//   ....[96]....
        /*0714*/ 	.word	0x000064e0
        /*0718*/ 	.word	0x000000ff
        /*071c*/ 	.word	0x00000050
        /*0720*/ 	.short	0x010a
        /*0722*/ 	.byte	0x2c
	.zero		1


	//   ....[97]....
        /*0724*/ 	.word	0x00006580
        /*0728*/ 	.word	0x000000a7
        /*072c*/ 	.word	0x000000c0
        /*0730*/ 	.short	0x010a
        /*0732*/ 	.byte	0xff
	.zero		1


	//   ....[98]....
        /*0734*/ 	.word	0x000066b0
        /*0738*/ 	.word	0x000000ff
        /*073c*/ 	.word	0x00000050
        /*0740*/ 	.short	0x010a
        /*0742*/ 	.byte	0x2c
	.zero		1


	//   ....[99]....
        /*0744*/ 	.word	0x00006880
        /*0748*/ 	.word	0x000000a7
        /*074c*/ 	.word	0x000000c0
        /*0750*/ 	.short	0x010a
        /*0752*/ 	.byte	0xff
	.zero		1


	//   ....[100]....
        /*0754*/ 	.word	0x00007b00
        /*0758*/ 	.word	0x00000000
        /*075c*/ 	.word	0x00000000
        /*0760*/ 	.short	0x0101
        /*0762*/ 	.byte	0xff
	.zero		1


	//   ....[101]....
        /*0764*/ 	.word	0x00007b10
        /*0768*/ 	.word	0x00000003
        /*076c*/ 	.word	0x00000050
        /*0770*/ 	.short	0x010a
        /*0772*/ 	.byte	0xff
	.zero		1


	//   ....[102]....
        /*0774*/ 	.word	0x00007bf0
        /*0778*/ 	.word	0x00000003
        /*077c*/ 	.word	0x00000050
        /*0780*/ 	.short	0x010a
        /*0782*/ 	.byte	0xff
	.zero		1


	//   ....[103]....
        /*0784*/ 	.word	0x00008f30
        /*0788*/ 	.word	0x0000004d
        /*078c*/ 	.word	0x00000000
        /*0790*/ 	.short	0x0101
        /*0792*/ 	.byte	0xff
	.zero		1


	//   ....[104]....
        /*0794*/ 	.word	0x00008f50
        /*0798*/ 	.word	0x00000000
        /*079c*/ 	.word	0x00000050
        /*07a0*/ 	.short	0x010a
        /*07a2*/ 	.byte	0xff
	.zero		1


	//   ....[105]....
        /*07a4*/ 	.word	0x00009020
        /*07a8*/ 	.word	0x00000000
        /*07ac*/ 	.word	0x00000050
        /*07b0*/ 	.short	0x010a
        /*07b2*/ 	.byte	0xff
	.zero		1


	//   ....[106]....
        /*07b4*/ 	.word	0x0000a360
        /*07b8*/ 	.word	0x0000004a
        /*07bc*/ 	.word	0x00000000
        /*07c0*/ 	.short	0x0101
        /*07c2*/ 	.byte	0xff
	.zero		1


	//   ....[107]....
        /*07c4*/ 	.word	0x0000a380
        /*07c8*/ 	.word	0x00000003
        /*07cc*/ 	.word	0x00000050
        /*07d0*/ 	.short	0x010a
        /*07d2*/ 	.byte	0xff
	.zero		1


	//   ....[108]....
        /*07d4*/ 	.word	0x0000a450
        /*07d8*/ 	.word	0x00000003
        /*07dc*/ 	.word	0x00000050
        /*07e0*/ 	.short	0x010a
        /*07e2*/ 	.byte	0xff
	.zero		1


	//   ....[109]....
        /*07e4*/ 	.word	0x0000a7a0
        /*07e8*/ 	.word	0x000000a7
        /*07ec*/ 	.word	0x00000000
        /*07f0*/ 	.short	0x0101
        /*07f2*/ 	.byte	0xff
	.zero		1


	//   ....[110]....
        /*07f4*/ 	.word	0x0000b7d0
        /*07f8*/ 	.word	0x00000000
        /*07fc*/ 	.word	0x00000000
        /*0800*/ 	.short	0x0101
        /*0802*/ 	.byte	0xff
	.zero		1


	//   ....[111]....
        /*0804*/ 	.word	0x0000ba70
        /*0808*/ 	.word	0x000000ff
        /*080c*/ 	.word	0x00000000
        /*0810*/ 	.short	0x0101
        /*0812*/ 	.byte	0x06
	.zero		1


	//   ....[112]....
        /*0814*/ 	.word	0x0000ba90
        /*0818*/ 	.word	0x00000003
        /*081c*/ 	.word	0x000000f0
        /*0820*/ 	.short	0x010a
        /*0822*/ 	.byte	0xff
	.zero		1


	//   ....[113]....
        /*0824*/ 	.word	0x0000baf0
        /*0828*/ 	.word	0x00000000
        /*082c*/ 	.word	0x00000028
        /*0830*/ 	.short	0x010a
        /*0832*/ 	.byte	0xff
	.zero		1


	//   ....[114]....
        /*0834*/ 	.word	0x0000bb50
        /*0838*/ 	.word	0x00000000
        /*083c*/ 	.word	0x00000028
        /*0840*/ 	.short	0x010a
        /*0842*/ 	.byte	0xff
	.zero		1


	//   ....[115]....
        /*0844*/ 	.word	0x0000bba0
        /*0848*/ 	.word	0x00000003
        /*084c*/ 	.word	0x000000a0
        /*0850*/ 	.short	0x010a
        /*0852*/ 	.byte	0xff
	.zero		1


	//   ....[116]....
        /*0854*/ 	.word	0x0000bc00
        /*0858*/ 	.word	0x00000000
        /*085c*/ 	.word	0x00000000
        /*0860*/ 	.short	0x010a
        /*0862*/ 	.byte	0xff
	.zero		1


	//   ....[117]....
        /*0864*/ 	.word	0x0000bc60
        /*0868*/ 	.word	0x00000000
        /*086c*/ 	.word	0x00000000
        /*0870*/ 	.short	0x010a
        /*0872*/ 	.byte	0xff
	.zero		1


	//   ....[118]....
        /*0874*/ 	.word	0x0000bcc0
        /*0878*/ 	.word	0x00000000
        /*087c*/ 	.word	0x00000000
        /*0880*/ 	.short	0x010a
        /*0882*/ 	.byte	0xff
	.zero		1


	//   ....[119]....
        /*0884*/ 	.word	0x0000bd20
        /*0888*/ 	.word	0x00000000
        /*088c*/ 	.word	0x00000000
        /*0890*/ 	.short	0x010a
        /*0892*/ 	.byte	0xff
	.zero		1


	//   ....[120]....
        /*0894*/ 	.word	0x0000bd70
        /*0898*/ 	.word	0x00000002
        /*089c*/ 	.word	0x000000e0
        /*08a0*/ 	.short	0x010a
        /*08a2*/ 	.byte	0xff
	.zero		1


	//   ....[121]....
        /*08a4*/ 	.word	0x0000bdd0
        /*08a8*/ 	.word	0x00000002
        /*08ac*/ 	.word	0x000000b0
        /*08b0*/ 	.short	0x010a
        /*08b2*/ 	.byte	0xff
	.zero		1


	//   ....[122]....
        /*08b4*/ 	.word	0x0000be20
        /*08b8*/ 	.word	0x00000002
        /*08bc*/ 	.word	0x000000a0
        /*08c0*/ 	.short	0x010a
        /*08c2*/ 	.byte	0xff
	.zero		1


	//   ....[123]....
        /*08c4*/ 	.word	0x0000be80
        /*08c8*/ 	.word	0x00000000
        /*08cc*/ 	.word	0x000000b0
        /*08d0*/ 	.short	0x010a
        /*08d2*/ 	.byte	0xff
	.zero		1


	//   ....[124]....
        /*08d4*/ 	.word	0x0000bee0
        /*08d8*/ 	.word	0x00000000
        /*08dc*/ 	.word	0x00000008
        /*08e0*/ 	.short	0x010a
        /*08e2*/ 	.byte	0xff
	.zero		1


	//   ....[125]....
        /*08e4*/ 	.word	0x0000bfc0
        /*08e8*/ 	.word	0x00000000
        /*08ec*/ 	.word	0x00000008
        /*08f0*/ 	.short	0x010a
        /*08f2*/ 	.byte	0xff
	.zero		1


	//   ....[126]....
        /*08f4*/ 	.word	0x0000c010
        /*08f8*/ 	.word	0x00000000
        /*08fc*/ 	.word	0x000000a0
        /*0900*/ 	.short	0x010a
        /*0902*/ 	.byte	0xff
	.zero		1


	//   ....[127]....
        /*0904*/ 	.word	0x0000c070
        /*0908*/ 	.word	0x00000000
        /*090c*/ 	.word	0x000000d0
        /*0910*/ 	.short	0x010a
        /*0912*/ 	.byte	0xff
	.zero		1


	//   ....[128]....
        /*0914*/ 	.word	0x0000c0d0
        /*0918*/ 	.word	0x00000000
        /*091c*/ 	.word	0x00000000
        /*0920*/ 	.short	0x010a
        /*0922*/ 	.byte	0xff
	.zero		1


	//   ....[129]....
        /*0924*/ 	.word	0x0000c130
        /*0928*/ 	.word	0x00000000
        /*092c*/ 	.word	0x00000000
        /*0930*/ 	.short	0x010a
        /*0932*/ 	.byte	0xff
	.zero		1


	//   ....[130]....
        /*0934*/ 	.word	0x0000c190
        /*0938*/ 	.word	0x00000000
        /*093c*/ 	.word	0x00000100
        /*0940*/ 	.short	0x010a
        /*0942*/ 	.byte	0xff
	.zero		1


	//   ....[131]....
        /*0944*/ 	.word	0x0000c1e0
        /*0948*/ 	.word	0x0000000c
        /*094c*/ 	.word	0x000000a0
        /*0950*/ 	.short	0x010a
        /*0952*/ 	.byte	0xff
	.zero		1


	//   ....[132]....
        /*0954*/ 	.word	0x0000c240
        /*0958*/ 	.word	0x00000000
        /*095c*/ 	.word	0x00000098
        /*0960*/ 	.short	0x010a
        /*0962*/ 	.byte	0xff
	.zero		1


	//   ....[133]....
        /*0964*/ 	.word	0x0000c2a0
        /*0968*/ 	.word	0x00000000
        /*096c*/ 	.word	0x00000070
        /*0970*/ 	.short	0x010a
        /*0972*/ 	.byte	0xff
	.zero		1


	//   ....[134]....
        /*0974*/ 	.word	0x0000c300
        /*0978*/ 	.word	0x00000000
        /*097c*/ 	.word	0x00000078
        /*0980*/ 	.short	0x010a
        /*0982*/ 	.byte	0xff
	.zero		1


	//   ....[135]....
        /*0984*/ 	.word	0x0000c360
        /*0988*/ 	.word	0x00000000
        /*098c*/ 	.word	0x00000080
        /*0990*/ 	.short	0x010a
        /*0992*/ 	.byte	0xff
	.zero		1


	//   ....[136]....
        /*0994*/ 	.word	0x0000c3c0
        /*0998*/ 	.word	0x00000000
        /*099c*/ 	.word	0x00000088
        /*09a0*/ 	.short	0x010a
        /*09a2*/ 	.byte	0xff
	.zero		1


	//   ....[137]....
        /*09a4*/ 	.word	0x0000c420
        /*09a8*/ 	.word	0x00000000
        /*09ac*/ 	.word	0x00000070
        /*09b0*/ 	.short	0x010a
        /*09b2*/ 	.byte	0xff
	.zero		1


	//   ....[138]....
        /*09b4*/ 	.word	0x0000c480
        /*09b8*/ 	.word	0x00000000
        /*09bc*/ 	.word	0x00000078
        /*09c0*/ 	.short	0x010a
        /*09c2*/ 	.byte	0xff
	.zero		1


	//   ....[139]....
        /*09c4*/ 	.word	0x0000c4e0
        /*09c8*/ 	.word	0x00000000
        /*09cc*/ 	.word	0x00000080
        /*09d0*/ 	.short	0x010a
        /*09d2*/ 	.byte	0xff
	.zero		1


	//   ....[140]....
        /*09d4*/ 	.word	0x0000c530
        /*09d8*/ 	.word	0x00000003
        /*09dc*/ 	.word	0x000000a0
        /*09e0*/ 	.short	0x010a
        /*09e2*/ 	.byte	0xff
	.zero		1


	//   ....[141]....
        /*09e4*/ 	.word	0x0000c590
        /*09e8*/ 	.word	0x00000003
        /*09ec*/ 	.word	0x00000050
        /*09f0*/ 	.short	0x010a
        /*09f2*/ 	.byte	0xff
	.zero		1


	//   ....[142]....
        /*09f4*/ 	.word	0x0000c5e0
        /*09f8*/ 	.word	0x000000a7
        /*09fc*/ 	.word	0x000000c0
        /*0a00*/ 	.short	0x010a
        /*0a02*/ 	.byte	0xff
	.zero		1


	//   ....[143]....
        /*0a04*/ 	.word	0x0000c630
        /*0a08*/ 	.word	0x00000003
        /*0a0c*/ 	.word	0x00000050
        /*0a10*/ 	.short	0x010a
        /*0a12*/ 	.byte	0xff
	.zero		1


	//   ....[144]....
        /*0a14*/ 	.word	0x0000c680
        /*0a18*/ 	.word	0x00000000
        /*0a1c*/ 	.word	0x00000050
        /*0a20*/ 	.short	0x010a
        /*0a22*/ 	.byte	0xff
	.zero		1


	//   ....[145]....
        /*0a24*/ 	.word	0x0000c6d0
        /*0a28*/ 	.word	0x00000003
        /*0a2c*/ 	.word	0x00000050
        /*0a30*/ 	.short	0x010a
        /*0a32*/ 	.byte	0xff
	.zero		1


	//----- nvinfo : EIATTR_NUM_MBARRIERS
	.align		4
.L_47:
        /*0a34*/ 	.byte	0x03, 0x38
        /*0a36*/ 	.short	0x0021


	//----- nvinfo : EIATTR_EXIT_INSTR_OFFSETS
	.align		4
        /*0a38*/ 	.byte	0x04, 0x1c
        /*0a3a*/ 	.short	(.L_49 - .L_48)


	//   ....[0]....
.L_48:
        /*0a3c*/ 	.word	0x00002bd0


	//   ....[1]....
        /*0a40*/ 	.word	0x000030c0


	//   ....[2]....
        /*0a44*/ 	.word	0x00003120


	//   ....[3]....
        /*0a48*/ 	.word	0x00004380


	//   ....[4]....
        /*0a4c*/ 	.word	0x000054e0


	//   ....[5]....
        /*0a50*/ 	.word	0x00005520


	//   ....[6]....
        /*0a54*/ 	.word	0x0000b970


	//   ....[7]....
        /*0a58*/ 	.word	0x0000b9e0


	//   ....[8]....
        /*0a5c*/ 	.word	0x0000ba10


	//   ....[9]....
        /*0a60*/ 	.word	0x0000ba80


	//----- nvinfo : EIATTR_MAX_THREADS
	.align		4
.L_49:
        /*0a64*/ 	.byte	0x04, 0x05
        /*0a66*/ 	.short	(.L_51 - .L_50)
.L_50:
        /*0a68*/ 	.word	0x00000100
        /*0a6c*/ 	.word	0x00000001
        /*0a70*/ 	.word	0x00000001


	//----- nvinfo : EIATTR_CRS_STACK_SIZE
	.align		4
.L_51:
        /*0a74*/ 	.byte	0x04, 0x1e
        /*0a76*/ 	.short	(.L_53 - .L_52)
.L_52:
        /*0a78*/ 	.word	0x00000000


	//----- nvinfo : EIATTR_CBANK_PARAM_SIZE
	.align		4
.L_53:
        /*0a7c*/ 	.byte	0x03, 0x19
        /*0a7e*/ 	.short	0x0800


	//----- nvinfo : EIATTR_PARAM_CBANK
	.align		4
        /*0a80*/ 	.byte	0x04, 0x0a
        /*0a82*/ 	.short	(.L_55 - .L_54)
	.align		4
.L_54:
        /*0a84*/ 	.word	index@(.nv.constant0._ZN7cutlass13device_kernelINS_4gemm6kernel13GemmUniversalIN4cute5tupleIJiiiiEEENS1_10collective13CollectiveMmaINS1_35MainloopSm100TmaUmmaWarpSpecializedILi5ELi2ELi2ENS5_IJNS4_1CILi2EEENSA_ILi4EEENSA_ILi1EEEEEEEENS5_IJNSA_ILi256EEESG_NSA_ILi64EEEEEENS_6half_tENS5_IJlSD_lEEESJ_SK_NS4_8TiledMMAINS4_8MMA_AtomIJNS4_26SM100_MMA_F16BF16_2x1SM_SSISJ_SJ_fLi256ELi256ELNS4_4UMMA5MajorE0ELSP_0ELNSO_7ScaleInE0ELSQ_0EEEEEENS4_6LayoutINS5_IJSD_SD_SD_EEENS5_IJNSA_ILi0EEESV_SV_EEEEENS5_IJNS4_10UnderscoreESY_SY_EEEEENS4_28SM100_TMA_2SM_LOAD_MULTICASTENS4_14ComposedLayoutINS4_7SwizzleILi3ELi4ELi3EEENS4_18smem_ptr_flag_bitsILi16EEENST_INS5_IJNSA_ILi8EEESH_EEENS5_IJSH_SD_EEEEEEEvNS4_8identityENS4_18SM100_TMA_2SM_LOADES1B_vS1C_EENS_8epilogue10collective18CollectiveEpilogueINS1F_23Sm100TmaWarpSpecializedILi4ELi2ELi64ELb1ELb0EEEJNS5_IJNSA_ILi128EEESG_SH_EEENS5_IJNST_IS1K_SD_EENST_ISH_SD_EEEEESJ_SK_SJ_SK_NS1F_6fusion15FusionCallbacksIS1J_NS1P_17LinearCombinationISJ_fSJ_fLNS_15FloatRoundStyleE2EEES1L_S1O_JEEENS4_5SM1004TMEM4LOAD26SM100_TMEM_LOAD_32dp32b64xENS4_13SM90_TMA_LOADES1B_NS4_39AutoVectorizingCopyWithAssumedAlignmentILi128EEENS4_14SM90_TMA_STOREES1B_S21_S21_EEEvvEEEEvNT_6ParamsE)
        /*0a88*/ 	.short	0x0380
        /*0a8a*/ 	.short	0x0800


	//----- nvinfo : EIATTR_SW_WAR
	.align		4
.L_55:
        /*0a8c*/ 	.byte	0x04, 0x36
        /*0a8e*/ 	.short	(.L_57 - .L_56)
.L_56:
        /*0a90*/ 	.word	0x00000008
.L_57:


//--------------------- .nv.callgraph             --------------------------
	.section	.nv.callgraph,"",@"SHT_CUDA_CALLGRAPH"
	.align	4
	.sectionentsize	8
	.align		4
        /*0000*/ 	.word	0x00000000
	.align		4
        /*0004*/ 	.word	0xffffffff
	.align		4
        /*0008*/ 	.word	index@(_ZN7cutlass13device_kernelINS_4gemm6kernel13GemmUniversalIN4cute5tupleIJiiiiEEENS1_10collective13CollectiveMmaINS1_35MainloopSm100TmaUmmaWarpSpecializedILi5ELi2ELi2ENS5_IJNS4_1CILi2EEENSA_ILi4EEENSA_ILi1EEEEEEEENS5_IJNSA_ILi256EEESG_NSA_ILi64EEEEEENS_6half_tENS5_IJlSD_lEEESJ_SK_NS4_8TiledMMAINS4_8MMA_AtomIJNS4_26SM100_MMA_F16BF16_2x1SM_SSISJ_SJ_fLi256ELi256ELNS4_4UMMA5MajorE0ELSP_0ELNSO_7ScaleInE0ELSQ_0EEEEEENS4_6LayoutINS5_IJSD_SD_SD_EEENS5_IJNSA_ILi0EEESV_SV_EEEEENS5_IJNS4_10UnderscoreESY_SY_EEEEENS4_28SM100_TMA_2SM_LOAD_MULTICASTENS4_14ComposedLayoutINS4_7SwizzleILi3ELi4ELi3EEENS4_18smem_ptr_flag_bitsILi16EEENST_INS5_IJNSA_ILi8EEESH_EEENS5_IJSH_SD_EEEEEEEvNS4_8identityENS4_18SM100_TMA_2SM_LOADES1B_vS1C_EENS_8epilogue10collective18CollectiveEpilogueINS1F_23Sm100TmaWarpSpecializedILi4ELi2ELi64ELb1ELb0EEEJNS5_IJNSA_ILi128EEESG_SH_EEENS5_IJNST_IS1K_SD_EENST_ISH_SD_EEEEESJ_SK_SJ_SK_NS1F_6fusion15FusionCallbacksIS1J_NS1P_17LinearCombinationISJ_fSJ_fLNS_15FloatRoundStyleE2EEES1L_S1O_JEEENS4_5SM1004TMEM4LOAD26SM100_TMEM_LOAD_32dp32b64xENS4_13SM90_TMA_LOADES1B_NS4_39AutoVectorizingCopyWithAssumedAlignmentILi128EEENS4_14SM90_TMA_STOREES1B_S21_S21_EEEvvEEEEvNT_6ParamsE)
	.align		4
        /*000c*/ 	.word	index@(__assertfail)
	.align		4
        /*0010*/ 	.word	0x00000000
	.align		4
        /*0014*/ 	.word	0xfffffffe
	.align		4
        /*0018*/ 	.word	0x00000000
	.align		4
        /*001c*/ 	.word	0xfffffffd
	.align		4
        /*0020*/ 	.word	0x00000000
	.align		4
        /*0024*/ 	.word	0xfffffffc


//--------------------- .nv.constant4             --------------------------
	.section	.nv.constant4,"a",@progbits
	.align	8
	.align		8
.nv.constant4:
        /*0000*/ 	.dword	__assertfail
	.align		8
        /*0008*/ 	.dword	__unnamed_1
	.align		8
        /*0010*/ 	.dword	__unnamed_2
	.align		8
        /*0018*/ 	.dword	_ZN40_INTERNAL_f20bdca4_4_k_cu_6f64836c_162324cuda3std3__45__cpo5beginE
	.align		8
        /*0020*/ 	.dword	_ZN40_INTERNAL_f20bdca4_4_k_cu_6f64836c_162324cuda3std3__45__cpo3endE
	.align		8
        /*0028*/ 	.dword	_ZN40_INTERNAL_f20bdca4_4_k_cu_6f64836c_162324cuda3std3__45__cpo6cbeginE
	.align		8
        /*0030*/ 	.dword	_ZN40_INTERNAL_f20bdca4_4_k_cu_6f64836c_162324cuda3std3__45__cpo4cendE
	.align		8
        /*0038*/ 	.dword	_ZN40_INTERNAL_f20bdca4_4_k_cu_6f64836c_162324cuda3std3__442_GLOBAL__N__f20bdca4_4_k_cu_6f64836c_162326ignoreE
	.align		8
        /*0040*/ 	.dword	_ZN40_INTERNAL_f20bdca4_4_k_cu_6f64836c_162324cuda3std3__419piecewise_constructE
	.align		8
        /*0048*/ 	.dword	_ZN40_INTERNAL_f20bdca4_4_k_cu_6f64836c_162324cuda3std3__48in_placeE
	.align		8
        /*0050*/ 	.dword	_ZN40_INTERNAL_f20bdca4_4_k_cu_6f64836c_162324cuda3std6ranges3__45__cpo4swapE
	.align		8
        /*0058*/ 	.dword	_ZN40_INTERNAL_f20bdca4_4_k_cu_6f64836c_162324cuda3std6ranges3__45__cpo9iter_moveE
	.align		8
        /*0060*/ 	.dword	_ZN40_INTERNAL_f20bdca4_4_k_cu_6f64836c_162324cute7productE
	.align		8
        /*0068*/ 	.dword	_ZN40_INTERNAL_f20bdca4_4_k_cu_6f64836c_162324cute1_E
	.align		8
        /*0070*/ 	.dword	$str$25
	.align		8
        /*0078*/ 	.dword	$str$26
	.align		8
        /*0080*/ 	.dword	$str$27
	.align		8
        /*0088*/ 	.dword	$str$28


//--------------------- .text._ZN7cutlass13device_kernelINS_4gemm6kernel13GemmUniversalIN4cute5tupleIJiiiiEEENS1_10collective13CollectiveMmaINS1_35MainloopSm100TmaUmmaWarpSpecializedILi5ELi2ELi2ENS5_IJNS4_1CILi2EEENSA_ILi4EEENSA_ILi1EEEEEEEENS5_IJNSA_ILi256EEESG_NSA_ILi64EEEEEENS_6half_tENS5_IJlSD_lEEESJ_SK_NS4_8TiledMMAINS4_8MMA_AtomIJNS4_26SM100_MMA_F16BF16_2x1SM_SSISJ_SJ_fLi256ELi256ELNS4_4UMMA5MajorE0ELSP_0ELNSO_7ScaleInE0ELSQ_0EEEEEENS4_6LayoutINS5_IJSD_SD_SD_EEENS5_IJNSA_ILi0EEESV_SV_EEEEENS5_IJNS4_10UnderscoreESY_SY_EEEEENS4_28SM100_TMA_2SM_LOAD_MULTICASTENS4_14ComposedLayoutINS4_7SwizzleILi3ELi4ELi3EEENS4_18smem_ptr_flag_bitsILi16EEENST_INS5_IJNSA_ILi8EEESH_EEENS5_IJSH_SD_EEEEEEEvNS4_8identityENS4_18SM100_TMA_2SM_LOADES1B_vS1C_EENS_8epilogue10collective18CollectiveEpilogueINS1F_23Sm100TmaWarpSpecializedILi4ELi2ELi64ELb1ELb0EEEJNS5_IJNSA_ILi128EEESG_SH_EEENS5_IJNST_IS1K_SD_EENST_ISH_SD_EEEEESJ_SK_SJ_SK_NS1F_6fusion15FusionCallbacksIS1J_NS1P_17LinearCombinationISJ_fSJ_fLNS_15FloatRoundStyleE2EEES1L_S1O_JEEENS4_5SM1004TMEM4LOAD26SM100_TMEM_LOAD_32dp32b64xENS4_13SM90_TMA_LOADES1B_NS4_39AutoVectorizingCopyWithAssumedAlignmentILi128EEENS4_14SM90_TMA_STOREES1B_S21_S21_EEEvvEEEEvNT_6ParamsE --------------------------
	.section	.text._ZN7cutlass13device_kernelINS_4gemm6kernel13GemmUniversalIN4cute5tupleIJiiiiEEENS1_10collective13CollectiveMmaINS1_35MainloopSm100TmaUmmaWarpSpecializedILi5ELi2ELi2ENS5_IJNS4_1CILi2EEENSA_ILi4EEENSA_ILi1EEEEEEEENS5_IJNSA_ILi256EEESG_NSA_ILi64EEEEEENS_6half_tENS5_IJlSD_lEEESJ_SK_NS4_8TiledMMAINS4_8MMA_AtomIJNS4_26SM100_MMA_F16BF16_2x1SM_SSISJ_SJ_fLi256ELi256ELNS4_4UMMA5MajorE0ELSP_0ELNSO_7ScaleInE0ELSQ_0EEEEEENS4_6LayoutINS5_IJSD_SD_SD_EEENS5_IJNSA_ILi0EEESV_SV_EEEEENS5_IJNS4_10UnderscoreESY_SY_EEEEENS4_28SM100_TMA_2SM_LOAD_MULTICASTENS4_14ComposedLayoutINS4_7SwizzleILi3ELi4ELi3EEENS4_18smem_ptr_flag_bitsILi16EEENST_INS5_IJNSA_ILi8EEESH_EEENS5_IJSH_SD_EEEEEEEvNS4_8identityENS4_18SM100_TMA_2SM_LOADES1B_vS1C_EENS_8epilogue10collective18CollectiveEpilogueINS1F_23Sm100TmaWarpSpecializedILi4ELi2ELi64ELb1ELb0EEEJNS5_IJNSA_ILi128EEESG_SH_EEENS5_IJNST_IS1K_SD_EENST_ISH_SD_EEEEESJ_SK_SJ_SK_NS1F_6fusion15FusionCallbacksIS1J_NS1P_17LinearCombinationISJ_fSJ_fLNS_15FloatRoundStyleE2EEES1L_S1O_JEEENS4_5SM1004TMEM4LOAD26SM100_TMEM_LOAD_32dp32b64xENS4_13SM90_TMA_LOADES1B_NS4_39AutoVectorizingCopyWithAssumedAlignmentILi128EEENS4_14SM90_TMA_STOREES1B_S21_S21_EEEvvEEEEvNT_6ParamsE,"ax",@progbits
	.align	128
.text._ZN7cutlass13device_kernelINS_4gemm6kernel13GemmUniversalIN4cute5tupleIJiiiiEEENS1_10collective13CollectiveMmaINS1_35MainloopSm100TmaUmmaWarpSpecializedILi5ELi2ELi2ENS5_IJNS4_1CILi2EEENSA_ILi4EEENSA_ILi1EEEEEEEENS5_IJNSA_ILi256EEESG_NSA_ILi64EEEEEENS_6half_tENS5_IJlSD_lEEESJ_SK_NS4_8TiledMMAINS4_8MMA_AtomIJNS4_26SM100_MMA_F16BF16_2x1SM_SSISJ_SJ_fLi256ELi256ELNS4_4UMMA5MajorE0ELSP_0ELNSO_7ScaleInE0ELSQ_0EEEEEENS4_6LayoutINS5_IJSD_SD_SD_EEENS5_IJNSA_ILi0EEESV_SV_EEEEENS5_IJNS4_10UnderscoreESY_SY_EEEEENS4_28SM100_TMA_2SM_LOAD_MULTICASTENS4_14ComposedLayoutINS4_7SwizzleILi3ELi4ELi3EEENS4_18smem_ptr_flag_bitsILi16EEENST_INS5_IJNSA_ILi8EEESH_EEENS5_IJSH_SD_EEEEEEEvNS4_8identityENS4_18SM100_TMA_2SM_LOADES1B_vS1C_EENS_8epilogue10collective18CollectiveEpilogueINS1F_23Sm100TmaWarpSpecializedILi4ELi2ELi64ELb1ELb0EEEJNS5_IJNSA_ILi128EEESG_SH_EEENS5_IJNST_IS1K_SD_EENST_ISH_SD_EEEEESJ_SK_SJ_SK_NS1F_6fusion15FusionCallbacksIS1J_NS1P_17LinearCombinationISJ_fSJ_fLNS_15FloatRoundStyleE2EEES1L_S1O_JEEENS4_5SM1004TMEM4LOAD26SM100_TMEM_LOAD_32dp32b64xENS4_13SM90_TMA_LOADES1B_NS4_39AutoVectorizingCopyWithAssumedAlignmentILi128EEENS4_14SM90_TMA_STOREES1B_S21_S21_EEEvvEEEEvNT_6ParamsE:
        .type           _ZN7cutlass13device_kernelINS_4gemm6kernel13GemmUniversalIN4cute5tupleIJiiiiEEENS1_10collective13CollectiveMmaINS1_35MainloopSm100TmaUmmaWarpSpecializedILi5ELi2ELi2ENS5_IJNS4_1CILi2EEENSA_ILi4EEENSA_ILi1EEEEEEEENS5_IJNSA_ILi256EEESG_NSA_ILi64EEEEEENS_6half_tENS5_IJlSD_lEEESJ_SK_NS4_8TiledMMAINS4_8MMA_AtomIJNS4_26SM100_MMA_F16BF16_2x1SM_SSISJ_SJ_fLi256ELi256ELNS4_4UMMA5MajorE0ELSP_0ELNSO_7ScaleInE0ELSQ_0EEEEEENS4_6LayoutINS5_IJSD_SD_SD_EEENS5_IJNSA_ILi0EEESV_SV_EEEEENS5_IJNS4_10UnderscoreESY_SY_EEEEENS4_28SM100_TMA_2SM_LOAD_MULTICASTENS4_14ComposedLayoutINS4_7SwizzleILi3ELi4ELi3EEENS4_18smem_ptr_flag_bitsILi16EEENST_INS5_IJNSA_ILi8EEESH_EEENS5_IJSH_SD_EEEEEEEvNS4_8identityENS4_18SM100_TMA_2SM_LOADES1B_vS1C_EENS_8epilogue10collective18CollectiveEpilogueINS1F_23Sm100TmaWarpSpecializedILi4ELi2ELi64ELb1ELb0EEEJNS5_IJNSA_ILi128EEESG_SH_EEENS5_IJNST_IS1K_SD_EENST_ISH_SD_EEEEESJ_SK_SJ_SK_NS1F_6fusion15FusionCallbacksIS1J_NS1P_17LinearCombinationISJ_fSJ_fLNS_15FloatRoundStyleE2EEES1L_S1O_JEEENS4_5SM1004TMEM4LOAD26SM100_TMEM_LOAD_32dp32b64xENS4_13SM90_TMA_LOADES1B_NS4_39AutoVectorizingCopyWithAssumedAlignmentILi128EEENS4_14SM90_TMA_STOREES1B_S21_S21_EEEvvEEEEvNT_6ParamsE,@function
        .size           _ZN7cutlass13device_kernelINS_4gemm6kernel13GemmUniversalIN4cute5tupleIJiiiiEEENS1_10collective13CollectiveMmaINS1_35MainloopSm100TmaUmmaWarpSpecializedILi5ELi2ELi2ENS5_IJNS4_1CILi2EEENSA_ILi4EEENSA_ILi1EEEEEEEENS5_IJNSA_ILi256EEESG_NSA_ILi64EEEEEENS_6half_tENS5_IJlSD_lEEESJ_SK_NS4_8TiledMMAINS4_8MMA_AtomIJNS4_26SM100_MMA_F16BF16_2x1SM_SSISJ_SJ_fLi256ELi256ELNS4_4UMMA5MajorE0ELSP_0ELNSO_7ScaleInE0ELSQ_0EEEEEENS4_6LayoutINS5_IJSD_SD_SD_EEENS5_IJNSA_ILi0EEESV_SV_EEEEENS5_IJNS4_10UnderscoreESY_SY_EEEEENS4_28SM100_TMA_2SM_LOAD_MULTICASTENS4_14ComposedLayoutINS4_7SwizzleILi3ELi4ELi3EEENS4_18smem_ptr_flag_bitsILi16EEENST_INS5_IJNSA_ILi8EEESH_EEENS5_IJSH_SD_EEEEEEEvNS4_8identityENS4_18SM100_TMA_2SM_LOADES1B_vS1C_EENS_8epilogue10collective18CollectiveEpilogueINS1F_23Sm100TmaWarpSpecializedILi4ELi2ELi64ELb1ELb0EEEJNS5_IJNSA_ILi128EEESG_SH_EEENS5_IJNST_IS1K_SD_EENST_ISH_SD_EEEEESJ_SK_SJ_SK_NS1F_6fusion15FusionCallbacksIS1J_NS1P_17LinearCombinationISJ_fSJ_fLNS_15FloatRoundStyleE2EEES1L_S1O_JEEENS4_5SM1004TMEM4LOAD26SM100_TMEM_LOAD_32dp32b64xENS4_13SM90_TMA_LOADES1B_NS4_39AutoVectorizingCopyWithAssumedAlignmentILi128EEENS4_14SM90_TMA_STOREES1B_S21_S21_EEEvvEEEEvNT_6ParamsE,(.L_x_194 - _ZN7cutlass13device_kernelINS_4gemm6kernel13GemmUniversalIN4cute5tupleIJiiiiEEENS1_10collective13CollectiveMmaINS1_35MainloopSm100TmaUmmaWarpSpecializedILi5ELi2ELi2ENS5_IJNS4_1CILi2EEENSA_ILi4EEENSA_ILi1EEEEEEEENS5_IJNSA_ILi256EEESG_NSA_ILi64EEEEEENS_6half_tENS5_IJlSD_lEEESJ_SK_NS4_8TiledMMAINS4_8MMA_AtomIJNS4_26SM100_MMA_F16BF16_2x1SM_SSISJ_SJ_fLi256ELi256ELNS4_4UMMA5MajorE0ELSP_0ELNSO_7ScaleInE0ELSQ_0EEEEEENS4_6LayoutINS5_IJSD_SD_SD_EEENS5_IJNSA_ILi0EEESV_SV_EEEEENS5_IJNS4_10UnderscoreESY_SY_EEEEENS4_28SM100_TMA_2SM_LOAD_MULTICASTENS4_14ComposedLayoutINS4_7SwizzleILi3ELi4ELi3EEENS4_18smem_ptr_flag_bitsILi16EEENST_INS5_IJNSA_ILi8EEESH_EEENS5_IJSH_SD_EEEEEEEvNS4_8identityENS4_18SM100_TMA_2SM_LOADES1B_vS1C_EENS_8epilogue10collective18CollectiveEpilogueINS1F_23Sm100TmaWarpSpecializedILi4ELi2ELi64ELb1ELb0EEEJNS5_IJNSA_ILi128EEESG_SH_EEENS5_IJNST_IS1K_SD_EENST_ISH_SD_EEEEESJ_SK_SJ_SK_NS1F_6fusion15FusionCallbacksIS1J_NS1P_17LinearCombinationISJ_fSJ_fLNS_15FloatRoundStyleE2EEES1L_S1O_JEEENS4_5SM1004TMEM4LOAD26SM100_TMEM_LOAD_32dp32b64xENS4_13SM90_TMA_LOADES1B_NS4_39AutoVectorizingCopyWithAssumedAlignmentILi128EEENS4_14SM90_TMA_STOREES1B_S21_S21_EEEvvEEEEvNT_6ParamsE)
        .other          _ZN7cutlass13device_kernelINS_4gemm6kernel13GemmUniversalIN4cute5tupleIJiiiiEEENS1_10collective13CollectiveMmaINS1_35MainloopSm100TmaUmmaWarpSpecializedILi5ELi2ELi2ENS5_IJNS4_1CILi2EEENSA_ILi4EEENSA_ILi1EEEEEEEENS5_IJNSA_ILi256EEESG_NSA_ILi64EEEEEENS_6half_tENS5_IJlSD_lEEESJ_SK_NS4_8TiledMMAINS4_8MMA_AtomIJNS4_26SM100_MMA_F16BF16_2x1SM_SSISJ_SJ_fLi256ELi256ELNS4_4UMMA5MajorE0ELSP_0ELNSO_7ScaleInE0ELSQ_0EEEEEENS4_6LayoutINS5_IJSD_SD_SD_EEENS5_IJNSA_ILi0EEESV_SV_EEEEENS5_IJNS4_10UnderscoreESY_SY_EEEEENS4_28SM100_TMA_2SM_LOAD_MULTICASTENS4_14ComposedLayoutINS4_7SwizzleILi3ELi4ELi3EEENS4_18smem_ptr_flag_bitsILi16EEENST_INS5_IJNSA_ILi8EEESH_EEENS5_IJSH_SD_EEEEEEEvNS4_8identityENS4_18SM100_TMA_2SM_LOADES1B_vS1C_EENS_8epilogue10collective18CollectiveEpilogueINS1F_23Sm100TmaWarpSpecializedILi4ELi2ELi64ELb1ELb0EEEJNS5_IJNSA_ILi128EEESG_SH_EEENS5_IJNST_IS1K_SD_EENST_ISH_SD_EEEEESJ_SK_SJ_SK_NS1F_6fusion15FusionCallbacksIS1J_NS1P_17LinearCombinationISJ_fSJ_fLNS_15FloatRoundStyleE2EEES1L_S1O_JEEENS4_5SM1004TMEM4LOAD26SM100_TMEM_LOAD_32dp32b64xENS4_13SM90_TMA_LOADES1B_NS4_39AutoVectorizingCopyWithAssumedAlignmentILi128EEENS4_14SM90_TMA_STOREES1B_S21_S21_EEEvvEEEEvNT_6ParamsE,@"STO_CUDA_ENTRY STV_DEFAULT"
_ZN7cutlass13device_kernelINS_4gemm6kernel13GemmUniversalIN4cute5tupleIJiiiiEEENS1_10collective13CollectiveMmaINS1_35MainloopSm100TmaUmmaWarpSpecializedILi5ELi2ELi2ENS5_IJNS4_1CILi2EEENSA_ILi4EEENSA_ILi1EEEEEEEENS5_IJNSA_ILi256EEESG_NSA_ILi64EEEEEENS_6half_tENS5_IJlSD_lEEESJ_SK_NS4_8TiledMMAINS4_8MMA_AtomIJNS4_26SM100_MMA_F16BF16_2x1SM_SSISJ_SJ_fLi256ELi256ELNS4_4UMMA5MajorE0ELSP_0ELNSO_7ScaleInE0ELSQ_0EEEEEENS4_6LayoutINS5_IJSD_SD_SD_EEENS5_IJNSA_ILi0EEESV_SV_EEEEENS5_IJNS4_10UnderscoreESY_SY_EEEEENS4_28SM100_TMA_2SM_LOAD_MULTICASTENS4_14ComposedLayoutINS4_7SwizzleILi3ELi4ELi3EEENS4_18smem_ptr_flag_bitsILi16EEENST_INS5_IJNSA_ILi8EEESH_EEENS5_IJSH_SD_EEEEEEEvNS4_8identityENS4_18SM100_TMA_2SM_LOADES1B_vS1C_EENS_8epilogue10collective18CollectiveEpilogueINS1F_23Sm100TmaWarpSpecializedILi4ELi2ELi64ELb1ELb0EEEJNS5_IJNSA_ILi128EEESG_SH_EEENS5_IJNST_IS1K_SD_EENST_ISH_SD_EEEEESJ_SK_SJ_SK_NS1F_6fusion15FusionCallbacksIS1J_NS1P_17LinearCombinationISJ_fSJ_fLNS_15FloatRoundStyleE2EEES1L_S1O_JEEENS4_5SM1004TMEM4LOAD26SM100_TMEM_LOAD_32dp32b64xENS4_13SM90_TMA_LOADES1B_NS4_39AutoVectorizingCopyWithAssumedAlignmentILi128EEENS4_14SM90_TMA_STOREES1B_S21_S21_EEEvvEEEEvNT_6ParamsE:
[----:B------:R-:W1:Y:S01]  /*0000*/  LDC R1, c[0x0][0x37c] ;  /* 0x0000df00ff017b82 */ /* 0x000e620000000800 */
[----:B------:R-:W2:Y:S01]  /*0010*/  S2R R163, SR_TID.X ;  /* 0x0000000000a37919 */ /* 0x000ea20000002100 */
[----:B------:R-:W3:Y:S06]  /*0020*/  LDCU.64 UR8, c[0x0][0x890] ;  /* 0x00011200ff0877ac */ /* 0x000eec0008000a00 */
[----:B------:R-:W4:Y:S01]  /*0030*/  S2UR UR47, SR_CgaCtaId ;  /* 0x00000000002f79c3 */ /* 0x000f220000008800 */
[----:B------:R-:W-:Y:S02]  /*0040*/  PRMT R150, RZ, 0x7610, R150 ;  /* 0x00007610ff967816 */ /* 0x000fe40000000096 */
[----:B------:R-:W-:-:S02]  /*0050*/  ELECT P0, URZ, PT ;  /* 0x0000000000ff782f */ /* 0x000fc40003800000 */
[----:B---3--:R-:W-:-:S04]  /*0060*/  ISETP.NE.U32.AND P1, PT, RZ, UR8, PT ;  /* 0x00000008ff007c0c */ /* 0x008fc8000bf25070 */
[----:B------:R-:W-:Y:S01]  /*0070*/  ISETP.NE.AND.EX P2, PT, RZ, UR9, PT, P1 ;  /* 0x00000009ff007c0c */ /* 0x000fe2000bf45310 */
[----:B----4-:R-:W-:Y:S02]  /*0080*/  ULOP3.LUT UR46, UR47, 0x1, URZ, 0xc0, !UPT ;  /* 0x000000012f2e7892 */ /* 0x010fe4000f8ec0ff */
[----:B------:R-:W-:Y:S01]  /*0090*/  ULOP3.LUT UR48, UR47, 0x1, URZ, 0x3c, !UPT ;  /* 0x000000012f307892 */ /* 0x000fe2000f8e3cff */
[----:B--2---:R-:W-:-:S05]  /*00a0*/  SHF.R.U32.HI R151, RZ, 0x5, R163 ;  /* 0x00000005ff977819 */ /* 0x004fca00000116a3 */
[----:B------:R-:W2:Y:S02]  /*00b0*/  SHFL.IDX PT, R0, R151, RZ, 0x1f ;  /* 0x00001fff97007589 */ /* 0x000ea400000e0000 */
[----:B--2---:R-:W-:Y:S02]  /*00c0*/  R2UR UR17, R0 ;  /* 0x00000000001172ca */ /* 0x004fe400000e0000 */
[----:B-1----:R-:W-:Y:S05]  /*00d0*/  @P2 BRA `(.L_x_0) ;  /* 0x0000000000302947 */ /* 0x002fea0003800000 */
[----:B------:R-:W1:Y:S02]  /*00e0*/  LDCU.64 UR4, c[0x0][0x888] ;  /* 0x00011100ff0477ac */ /* 0x000e640008000a00 */
[----:B-1----:R-:W-:-:S04]  /*00f0*/  UISETP.NE.U32.AND UP0, UPT, UR4, URZ, UPT ;  /* 0x000000ff0400728c */ /* 0x002fc8000bf05070 */
[----:B------:R-:W-:-:S09]  /*0100*/  UISETP.NE.AND.EX UP0, UPT, UR5, URZ, UPT, UP0 ;  /* 0x000000ff0500728c */ /* 0x000fd2000bf05300 */
[----:B------:R-:W-:Y:S05]  /*0110*/  BRA.U !UP0, `(.L_x_1) ;  /* 0x0000000108147547 */ /* 0x000fea000b800000 */
[----:B------:R-:W1:Y:S01]  /*0120*/  LDC.64 R2, c[0x0][0x888] ;  /* 0x00022200ff027b82 */ /* 0x000e620000000a00 */
[----:B------:R-:W1:Y:S02]  /*0130*/  LDCU.64 UR4, c[0x0][0x358] ;  /* 0x00006b00ff0477ac */ /* 0x000e640008000a00 */
[----:B-1----:R1:W5:Y:S01]  /*0140*/  LDG.E R73, desc[UR4][R2.64] ;  /* 0x0000000402497981 */ /* 0x002362000c1e1900 */
[----:B------:R-:W-:Y:S01]  /*0150*/  HFMA2 R150, -RZ, RZ, 0, 5.9604644775390625e-08 ;  /* 0x00000001ff967431 */ /* 0x000fe200000001ff */
[----:B------:R-:W-:Y:S05]  /*0160*/  BRA `(.L_x_0) ;  /* 0x00000000000c7947 */ /* 0x000fea0003800000 */
.L_x_1:
[----:B------:R-:W1:Y:S01]  /*0170*/  LDCU UR4, c[0x0][0x880] ;  /* 0x00011000ff0477ac */ /* 0x000e620008000800 */
[----:B------:R-:W-:Y:S01]  /*0180*/  HFMA2 R150, -RZ, RZ, 0, 5.9604644775390625e-08 ;  /* 0x00000001ff967431 */ /* 0x000fe200000001ff */
[----:B-1----:R-:W-:-:S07]  /*0190*/  MOV R73, UR4 ;  /* 0x0000000400497c02 */ /* 0x002fce0008000f00 */
.L_x_0:
[----:B------:R-:W2:Y:S02]  /*01a0*/  LDCU.64 UR4, c[0x0][0x8b0] ;  /* 0x00011600ff0477ac */ /* 0x000ea40008000a00 */
[----:B--2---:R-:W-:-:S04]  /*01b0*/  UISETP.NE.U32.AND UP0, UPT, UR4, URZ, UPT ;  /* 0x000000ff0400728c */ /* 0x004fc8000bf05070 */
[----:B------:R-:W-:-:S09]  /*01c0*/  UISETP.NE.AND.EX UP0, UPT, UR5, URZ, UPT, UP0 ;  /* 0x000000ff0500728c */ /* 0x000fd2000bf05300 */
[----:B------:R-:W-:Y:S05]  /*01d0*/  BRA.U UP0, `(.L_x_2) ;  /* 0x0000000100287547 */ /* 0x000fea000b800000 */
[----:B------:R-:W2:Y:S02]  /*01e0*/  LDCU.64 UR4, c[0x0][0x8a8] ;  /* 0x00011500ff0477ac */ /* 0x000ea40008000a00 */
[----:B--2---:R-:W-:-:S04]  /*01f0*/  UISETP.NE.U32.AND UP0, UPT, UR4, URZ, UPT ;  /* 0x000000ff0400728c */ /* 0x004fc8000bf05070 */
[----:B------:R-:W-:-:S09]  /*0200*/  UISETP.NE.AND.EX UP0, UPT, UR5, URZ, UPT, UP0 ;  /* 0x000000ff0500728c */ /* 0x000fd2000bf05300 */
[----:B------:R-:W-:Y:S05]  /*0210*/  BRA.U !UP0, `(.L_x_3) ;  /* 0x0000000108107547 */ /* 0x000fea000b800000 */
[----:B------:R-:W2:Y:S01]  /*0220*/  LDC.64 R70, c[0x0][0x8a8] ;  /* 0x00022a00ff467b82 */ /* 0x000ea20000000a00 */
[----:B------:R-:W2:Y:S02]  /*0230*/  LDCU.64 UR4, c[0x0][0x358] ;  /* 0x00006b00ff0477ac */ /* 0x000ea40008000a00 */
[----:B--2---:R2:W5:Y:S01]  /*0240*/  LDG.E R70, desc[UR4][R70.64] ;  /* 0x0000000446467981 */ /* 0x004562000c1e1900 */
[----:B------:R-:W-:Y:S05]  /*0250*/  BRA `(.L_x_2) ;  /* 0x0000000000087947 */ /* 0x000fea0003800000 */
.L_x_3:
[----:B------:R-:W2:Y:S02]  /*0260*/  LDCU UR4, c[0x0][0x8a0] ;  /* 0x00011400ff0477ac */ /* 0x000ea40008000800 */
[----:B--2---:R-:W-:Y:S02]  /*0270*/  MOV R70, UR4 ;  /* 0x0000000400467c02 */ /* 0x004fe40008000f00 */
.L_x_2:
[----:B------:R-:W-:Y:S01]  /*0280*/  IMAD.U32 R0, RZ, RZ, UR17 ;  /* 0x00000011ff007e24 */ /* 0x000fe2000f8e00ff */
[----:B------:R-:W-:Y:S04]  /*0290*/  BSSY.RECONVERGENT B0, `(.L_x_4) ;  /* 0x000000c000007945 */ /* 0x000fe80003800200 */
[C---:B------:R-:W-:Y:S02]  /*02a0*/  ISETP.NE.OR P3, PT, R0.reuse, 0x1, !P0 ;  /* 0x000000010000780c */ /* 0x040fe40004765670 */
[----:B------:R-:W-:-:S11]  /*02b0*/  ISETP.NE.OR P2, PT, R0, 0x3, !P0 ;  /* 0x000000030000780c */ /* 0x000fd60004745670 */
[----:B------:R-:W-:Y:S05]  /*02c0*/  @P3 BRA `(.L_x_5) ;  /* 0x0000000000203947 */ /* 0x000fea0003800000 */
[----:B------:R-:W3:Y:S02]  /*02d0*/  LDCU.64 UR4, c[0x0][0x348] ;  /* 0x00006900ff0477ac */ /* 0x000ee40008000a00 */
[----:B---3--:R-:W-:Y:S02]  /*02e0*/  UIADD3 UR6, UP1, UPT, UR4, 0x80, URZ ;  /* 0x0000008004067890 */ /* 0x008fe4000ff3e0ff */
[----:B------:R-:W-:Y:S02]  /*02f0*/  UIADD3 UR4, UP0, UPT, UR4, 0x180, URZ ;  /* 0x0000018004047890 */ /* 0x000fe4000ff1e0ff */
[----:B------:R-:W-:Y:S02]  /*0300*/  UIADD3.X UR7, UPT, UPT, URZ, UR5, URZ, UP1, !UPT ;  /* 0x00000005ff077290 */ /* 0x000fe40008ffe4ff */
[----:B------:R-:W-:-:S07]  /*0310*/  UIADD3.X UR5, UPT, UPT, URZ, UR5, URZ, UP0, !UPT ;  /* 0x00000005ff057290 */ /* 0x000fce00087fe4ff */
[----:B------:R3:W-:Y:S02]  /*0320*/  UTMACCTL.PF [UR6] ;  /* 0x00000000060079b9 */ /* 0x0007e40008040000 */
[----:B------:R3:W-:Y:S02]  /*0330*/  UTMACCTL.PF [UR4] ;  /* 0x00000000040079b9 */ /* 0x0007e40008040000 */
[----:B---3--:R-:W-:Y:S01]  /*0340*/  NOP ;  /* 0x0000000000007918 */ /* 0x008fe20000000000 */
.L_x_5:
[----:B------:R-:W-:Y:S05]  /*0350*/  BSYNC.RECONVERGENT B0 ;  /* 0x0000000000007941 */ /* 0x000fea0003800200 */
.L_x_4:
[----:B------:R-:W-:Y:S04]  /*0360*/  BSSY.RECONVERGENT B0, `(.L_x_6) ;  /* 0x000000a000007945 */ /* 0x000fe80003800200 */
        /* <DEDUP_REMOVED lines=9> */
.L_x_7:
[----:B------:R-:W-:Y:S05]  /*0400*/  BSYNC.RECONVERGENT B0 ;  /* 0x0000000000007941 */ /* 0x000fea0003800200 */
.L_x_6:
[----:B------:R-:W3:Y:S01]  /*0410*/  LDCU.64 UR4, c[0x0][0x888] ;  /* 0x00011100ff0477ac */ /* 0x000ee20008000a00 */
[----:B------:R-:W-:Y:S01]  /*0420*/  ISETP.NE.AND.EX P1, PT, RZ, UR9, PT, P1 ;  /* 0x00000009ff007c0c */ /* 0x000fe2000bf25310 */
[----:B------:R-:W-:Y:S01]  /*0430*/  UPLOP3.LUT UP4, UPT, UPT, UPT, UPT, 0x80, 0x8 ;  /* 0x000000000008789c */ /* 0x000fe20003f8f070 */
[----:B---3--:R-:W-:-:S04]  /*0440*/  ISETP.NE.U32.AND P2, PT, RZ, UR4, PT ;  /* 0x00000004ff007c0c */ /* 0x008fc8000bf45070 */
[----:B------:R-:W-:-:S13]  /*0450*/  ISETP.NE.AND.EX P2, PT, RZ, UR5, PT, P2 ;  /* 0x00000005ff007c0c */ /* 0x000fda000bf45320 */
[----:B------:R-:W-:Y:S05]  /*0460*/  @P2 BRA P1, `(.L_x_8) ;  /* 0x0000000000282947 */ /* 0x000fea0000800000 */
[----:B------:R-:W-:Y:S01]  /*0470*/  UISETP.NE.U32.AND UP0, UPT, UR8, URZ, UPT ;  /* 0x000000ff0800728c */ /* 0x000fe2000bf05070 */
[----:B-----5:R-:W-:Y:S01]  /*0480*/  FSETP.NEU.AND P1, PT, R73, RZ, PT ;  /* 0x000000ff4900720b */ /* 0x020fe20003f2d000 */
[----:B------:R-:W-:Y:S02]  /*0490*/  UISETP.NE.U32.AND UP2, UPT, UR4, URZ, UPT ;  /* 0x000000ff0400728c */ /* 0x000fe4000bf45070 */
[----:B------:R-:W-:Y:S02]  /*04a0*/  UISETP.NE.AND.EX UP1, UPT, UR9, URZ, UPT, UP0 ;  /* 0x000000ff0900728c */ /* 0x000fe4000bf25300 */
[----:B------:R-:W-:-:S04]  /*04b0*/  UISETP.NE.AND.EX UP0, UPT, UR5, URZ, UPT, UP2 ;  /* 0x000000ff0500728c */ /* 0x000fc8000bf05320 */
[----:B------:R-:W-:-:S04]  /*04c0*/  USEL UR4, URZ, 0xffffffff, UP0 ;  /* 0xffffffffff047887 */ /* 0x000fc80008000000 */
[----:B------:R-:W-:Y:S01]  /*04d0*/  VOTEU.ANY UP0, P1 ;  /* 0x0000000000ff7886 */ /* 0x000fe20000800100 */
[----:B------:R-:W-:-:S04]  /*04e0*/  @!UP1 USEL UR4, URZ, 0xffffffff, UP0 ;  /* 0xffffffffff049887 */ /* 0x000fc80008000000 */
[----:B------:R-:W-:-:S04]  /*04f0*/  ULOP3.LUT UR4, UR4, 0x1, URZ, 0xc0, !UPT ;  /* 0x0000000104047892 */ /* 0x000fc8000f8ec0ff */
[----:B------:R-:W-:-:S11]  /*0500*/  UISETP.NE.U32.AND UP4, UPT, UR4, 0x1, UPT ;  /* 0x000000010400788c */ /* 0x000fd6000bf85070 */
.L_x_8:
[----:B------:R-:W3:Y:S01]  /*0510*/  SHFL.IDX PT, R0, R151, RZ, 0x1f ;  /* 0x00001fff97007589 */ /* 0x000ee200000e0000 */
[----:B------:R-:W-:-:S04]  /*0520*/  UISETP.NE.AND UP0, UPT, UR17, 0x2, UPT ;  /* 0x000000021100788c */ /* 0x000fc8000bf05270 */
[----:B------:R-:W-:Y:S02]  /*0530*/  UISETP.EQ.AND UP1, UPT, UR46, URZ, !UP0 ;  /* 0x000000ff2e00728c */ /* 0x000fe4000c722270 */
[----:B------:R-:W-:-:S04]  /*0540*/  USEL UR41, URZ, 0x1, UP0 ;  /* 0x00000001ff297887 */ /* 0x000fc80008000000 */
[----:B------:R-:W-:Y:S02]  /*0550*/  PLOP3.LUT P3, PT, P0, PT, UP1, 0x80, 0x8 ;  /* 0x000000000008781c */ /* 0x000fe4000076f018 */
[----:B---3--:R-:W-:-:S13]  /*0560*/  ISETP.NE.AND P1, PT, R0, RZ, PT ;  /* 0x000000ff0000720c */ /* 0x008fda0003f25270 */
[----:B------:R-:W-:Y:S05]  /*0570*/  @P1 BRA `(.L_x_9) ;  /* 0x00000000005c1947 */ /* 0x000fea0003800000 */
[----:B------:R-:W-:Y:S01]  /*0580*/  UMOV UR4, 0x400 ;  /* 0x0000040000047882 */ /* 0x000fe20000000000 */
[----:B------:R-:W-:Y:S01]  /*0590*/  UMOV UR8, 0x1 ;  /* 0x0000000100087882 */ /* 0x000fe20000000000 */
[----:B------:R-:W-:Y:S01]  /*05a0*/  UMOV UR6, 0x4 ;  /* 0x0000000400067882 */ /* 0x000fe20000000000 */
[----:B------:R-:W-:Y:S02]  /*05b0*/  ULEA UR4, UR47, UR4, 0x18 ;  /* 0x000000042f047291 */ /* 0x000fe4000f8ec0ff */
[----:B------:R-:W-:-:S04]  /*05c0*/  UIADD3 UR8, UPT, UPT, -UR8, 0x100000, URZ ;  /* 0x0010000008087890 */ /* 0x000fc8000fffe1ff */
[----:B------:R-:W-:Y:S02]  /*05d0*/  USHF.L.U32 UR9, UR8, 0xb, URZ ;  /* 0x0000000b08097899 */ /* 0x000fe400080006ff */
[----:B------:R-:W-:Y:S02]  /*05e0*/  USHF.L.U32 UR8, UR8, 0x1, URZ ;  /* 0x0000000108087899 */ /* 0x000fe400080006ff */
[----:B------:R-:W-:-:S04]  /*05f0*/  UIADD3 UR6, UPT, UPT, -UR6, 0x100000, URZ ;  /* 0x0010000006067890 */ /* 0x000fc8000fffe1ff */
[----:B------:R-:W-:Y:S02]  /*0600*/  USHF.L.U32 UR7, UR6, 0xb, URZ ;  /* 0x0000000b06077899 */ /* 0x000fe400080006ff */
[----:B------:R-:W-:Y:S01]  /*0610*/  USHF.L.U32 UR6, UR6, 0x1, URZ ;  /* 0x0000000106067899 */ /* 0x000fe200080006ff */
[----:B------:R-:W-:Y:S01]  /*0620*/  ELECT P1, URZ, PT ;  /* 0x0000000000ff782f */ /* 0x000fe20003820000 */
[----:B------:R-:W3:Y:S02]  /*0630*/  FENCE.VIEW.ASYNC.S ;  /* 0x00000000000073c6 */ /* 0x000ee40000000000 */
[----:B---3--:R3:W4:Y:S08]  /*0640*/  SYNCS.EXCH.64 URZ, [UR4], UR8 ;  /* 0x0000000804ff75b2 */ /* 0x0087300008000100 */
[----:B------:R3:W1:Y:S01]  /*0650*/  SYNCS.EXCH.64 URZ, [UR4+0x28], UR6 ;  /* 0x0000280604ff75b2 */ /* 0x0006620008000100 */
        /* <DEDUP_REMOVED lines=8> */
[----:B------:R-:W-:Y:S01]  /*06e0*/  NOP ;  /* 0x0000000000007918 */ /* 0x000fe20000000000 */
.L_x_9:
[----:B------:R-:W2:Y:S01]  /*06f0*/  SHFL.IDX PT, R0, R151, RZ, 0x1f ;  /* 0x00001fff97007589 */ /* 0x000ea200000e0000 */
[----:B------:R-:W-:Y:S01]  /*0700*/  NOP ;  /* 0x0000000000007918 */ /* 0x000fe20000000000 */
[----:B--2---:R-:W-:-:S13]  /*0710*/  ISETP.NE.AND P1, PT, R0, 0x1, PT ;  /* 0x000000010000780c */ /* 0x004fda0003f25270 */
[----:B------:R-:W-:Y:S05]  /*0720*/  @P1 BRA `(.L_x_10) ;  /* 0x0000000000541947 */ /* 0x000fea0003800000 */
[----:B---3--:R-:W-:Y:S01]  /*0730*/  UMOV UR4, 0x400 ;  /* 0x0000040000047882 */ /* 0x008fe20000000000 */
        /* <DEDUP_REMOVED lines=10> */
[----:B------:R-:W2:Y:S02]  /*07e0*/  FENCE.VIEW.ASYNC.S ;  /* 0x00000000000073c6 */ /* 0x000ea40000000000 */
[----:B--2---:R2:W3:Y:S08]  /*07f0*/  SYNCS.EXCH.64 URZ, [UR4+0x50], UR8 ;  /* 0x0000500804ff75b2 */ /* 0x0044f00008000100 */
        /* <DEDUP_REMOVED lines=8> */
.L_x_10:
[----:B------:R-:W4:Y:S01]  /*0880*/  SHFL.IDX PT, R0, R151, RZ, 0x1f ;  /* 0x00001fff97007589 */ /* 0x000f2200000e0000 */
[----:B------:R-:W-:Y:S01]  /*0890*/  NOP ;  /* 0x0000000000007918 */ /* 0x000fe20000000000 */
[----:B----4-:R-:W-:-:S13]  /*08a0*/  ISETP.NE.AND P1, PT, R0, 0x3, PT ;  /* 0x000000030000780c */ /* 0x010fda0003f25270 */
[----:B------:R-:W-:Y:S05]  /*08b0*/  @P1 BRA `(.L_x_11) ;  /* 0x00000000002c1947 */ /* 0x000fea0003800000 */
[----:B--23--:R-:W-:Y:S01]  /*08c0*/  UMOV UR6, 0x400 ;  /* 0x0000040000067882 */ /* 0x00cfe20000000000 */
[----:B------:R-:W-:Y:S01]  /*08d0*/  UMOV UR4, 0x20 ;  /* 0x0000002000047882 */ /* 0x000fe20000000000 */
[----:B------:R-:W-:Y:S02]  /*08e0*/  ULEA UR6, UR47, UR6, 0x18 ;  /* 0x000000062f067291 */ /* 0x000fe4000f8ec0ff */
[----:B------:R-:W-:-:S04]  /*08f0*/  UIADD3 UR4, UPT, UPT, -UR4, 0x100000, URZ ;  /* 0x0010000004047890 */ /* 0x000fc8000fffe1ff */
[----:B------:R-:W-:Y:S02]  /*0900*/  USHF.L.U32 UR5, UR4, 0xb, URZ ;  /* 0x0000000b04057899 */ /* 0x000fe400080006ff */
[----:B------:R-:W-:Y:S01]  /*0910*/  USHF.L.U32 UR4, UR4, 0x1, URZ ;  /* 0x0000000104047899 */ /* 0x000fe200080006ff */
[----:B------:R-:W-:Y:S01]  /*0920*/  ELECT P1, URZ, PT ;  /* 0x0000000000ff782f */ /* 0x000fe20003820000 */
[----:B------:R-:W2:Y:S10]  /*0930*/  FENCE.VIEW.ASYNC.S ;  /* 0x00000000000073c6 */ /* 0x000eb40000000000 */
[----:B--2---:R4:W2:Y:S01]  /*0940*/  SYNCS.EXCH.64 URZ, [UR6+0x90], UR4 ;  /* 0x0000900406ff75b2 */ /* 0x0048a20008000100 */
[----:B------:R4:W3:Y:S02]  /*0950*/  SYNCS.EXCH.64 URZ, [UR6+0x98], UR4 ;  /* 0x0000980406ff75b2 */ /* 0x0008e40008000100 */
[----:B----4-:R-:W-:Y:S01]  /*0960*/  NOP ;  /* 0x0000000000007918 */ /* 0x010fe20000000000 */
.L_x_11:
[----:B------:R-:W4:Y:S01]  /*0970*/  SHFL.IDX PT, R0, R151, RZ, 0x1f ;  /* 0x00001fff97007589 */ /* 0x000f2200000e0000 */
[----:B------:R-:W-:Y:S01]  /*0980*/  NOP ;  /* 0x0000000000007918 */ /* 0x000fe20000000000 */
[----:B----4-:R-:W-:-:S13]  /*0990*/  ISETP.NE.AND P1, PT, R0, 0x4, PT ;  /* 0x000000040000780c */ /* 0x010fda0003f25270 */
[----:B------:R-:W-:Y:S05]  /*09a0*/  @P1 BRA `(.L_x_12) ;  /* 0x0000000000481947 */ /* 0x000fea0003800000 */
[----:B--23--:R-:W-:Y:S01]  /*09b0*/  UMOV UR4, 0x720 ;  /* 0x0000072000047882 */ /* 0x00cfe20000000000 */
[----:B------:R-:W-:Y:S01]  /*09c0*/  UMOV UR6, 0x400 ;  /* 0x0000040000067882 */ /* 0x000fe20000000000 */
[----:B------:R-:W-:Y:S01]  /*09d0*/  USEL UR4, UR4, 0x620, UP4 ;  /* 0x0000062004047887 */ /* 0x000fe2000a000000 */
        /* <DEDUP_REMOVED lines=10> */
[----:B--2---:R4:W2:Y:S08]  /*0a80*/  SYNCS.EXCH.64 URZ, [UR6+0xa0], UR8 ;  /* 0x0000a00806ff75b2 */ /* 0x0048b00008000100 */
[----:B------:R4:W3:Y:S01]  /*0a90*/  SYNCS.EXCH.64 URZ, [UR6+0xb0], UR4 ;  /* 0x0000b00406ff75b2 */ /* 0x0008e20008000100 */
[----:B------:R4:W1:Y:S01]  /*0aa0*/  SYNCS.EXCH.64 URZ, [UR6+0xa8], UR8 ;  /* 0x0000a80806ff75b2 */ /* 0x0008620008000100 */
[----:B------:R4:W1:Y:S02]  /*0ab0*/  SYNCS.EXCH.64 URZ, [UR6+0xb8], UR4 ;  /* 0x0000b80406ff75b2 */ /* 0x0008640008000100 */
[----:B----4-:R-:W-:Y:S01]  /*0ac0*/  NOP ;  /* 0x0000000000007918 */ /* 0x010fe20000000000 */
.L_x_12:
[----:B------:R-:W4:Y:S01]  /*0ad0*/  SHFL.IDX PT, R0, R151, RZ, 0x1f ;  /* 0x00001fff97007589 */ /* 0x000f2200000e0000 */
[----:B------:R-:W-:Y:S01]  /*0ae0*/  NOP ;  /* 0x0000000000007918 */ /* 0x000fe20000000000 */
[----:B----4-:R-:W-:-:S13]  /*0af0*/  ISETP.NE.AND P1, PT, R0, 0x5, PT ;  /* 0x000000050000780c */ /* 0x010fda0003f25270 */
[----:B------:R-:W-:Y:S05]  /*0b00*/  @P1 BRA `(.L_x_13) ;  /* 0x0000000000441947 */ /* 0x000fea0003800000 */
[----:B--23--:R-:W-:Y:S01]  /*0b10*/  UMOV UR4, 0x400 ;  /* 0x0000040000047882 */ /* 0x00cfe20000000000 */
        /* <DEDUP_REMOVED lines=16> */
.L_x_13:
[----:B------:R-:W4:Y:S01]  /*0c20*/  SHFL.IDX PT, R0, R151, RZ, 0x1f ;  /* 0x00001fff97007589 */ /* 0x000f2200000e0000 */
[----:B------:R-:W-:Y:S01]  /*0c30*/  ISETP.NE.OR P0, PT, RZ, UR17, !P0 ;  /* 0x00000011ff007c0c */ /* 0x000fe2000c705670 */
        /* <DEDUP_REMOVED lines=12> */
[----:B------:R4:W3:Y:S01]  /*0d00*/  SYNCS.EXCH.64 URZ, [UR4+0xf0], UR6 ;  /* 0x0000f00604ff75b2 */ /* 0x0008e20008000100 */
[----:B------:R4:W1:Y:S01]  /*0d10*/  SYNCS.EXCH.64 URZ, [UR4+0xe8], UR6 ;  /* 0x0000e80604ff75b2 */ /* 0x0008620008000100 */
[----:B------:R4:W1:Y:S02]  /*0d20*/  SYNCS.EXCH.64 URZ, [UR4+0xf8], UR6 ;  /* 0x0000f80604ff75b2 */ /* 0x0008640008000100 */
[----:B----4-:R-:W-:Y:S01]  /*0d30*/  NOP ;  /* 0x0000000000007918 */ /* 0x010fe20000000000 */
.L_x_14:
[----:B------:R-:W-:Y:S01]  /*0d40*/  VOTEU.ALL UP0, P0 ;  /* 0x0000000000ff7886 */ /* 0x000fe20000000000 */
[----:B--23--:R-:W-:Y:S01]  /*0d50*/  UMOV UR4, 0x20 ;  /* 0x0000002000047882 */ /* 0x00cfe20000000000 */
[----:B------:R-:W2:Y:S01]  /*0d60*/  LDCU UR7, c[0x0][0x36c] ;  /* 0x00006d80ff0777ac */ /* 0x000ea20008000800 */
[----:B------:R-:W-:Y:S01]  /*0d70*/  NOP ;  /* 0x0000000000007918 */ /* 0x000fe20000000000 */
[----:B------:R-:W-:Y:S01]  /*0d80*/  LOP3.LUT R0, R163, 0x1f, RZ, 0xc0, !PT ;  /* 0x0000001fa3007812 */ /* 0x000fe200078ec0ff */
[----:B------:R-:W-:Y:S01]  /*0d90*/  @!UP0 UMOV UR6, 0x400 ;  /* 0x0000040000068882 */ /* 0x000fe20000000000 */
[----:B------:R-:W-:-:S04]  /*0da0*/  @!UP0 UIADD3 UR4, UPT, UPT, -UR4, 0x100000, URZ ;  /* 0x0010000004048890 */ /* 0x000fc8000fffe1ff */
[----:B------:R-:W-:Y:S02]  /*0db0*/  @!UP0 USHF.L.U32 UR5, UR4, 0xb, URZ ;  /* 0x0000000b04058899 */ /* 0x000fe400080006ff */
[----:B------:R-:W-:Y:S02]  /*0dc0*/  @!UP0 USHF.L.U32 UR4, UR4, 0x1, URZ ;  /* 0x0000000104048899 */ /* 0x000fe400080006ff */
[----:B------:R-:W-:Y:S01]  /*0dd0*/  @!UP0 ULEA UR6, UR47, UR6, 0x18 ;  /* 0x000000062f068291 */ /* 0x000fe2000f8ec0ff */
[----:B------:R-:W-:Y:S01]  /*0de0*/  VOTEU.ALL UP0, P0 ;  /* 0x0000000000ff7886 */ /* 0x000fe20000000000 */
[----:B------:R-:W-:Y:S02]  /*0df0*/  UISETP.NE.AND UP5, UPT, UR17, URZ, UPT ;  /* 0x000000ff1100728c */ /* 0x000fe4000bfa5270 */
[----:B--2---:R-:W-:Y:S01]  /*0e00*/  UISETP.EQ.U32.AND UP6, UPT, UR7, 0x1, UPT ;  /* 0x000000010700788c */ /* 0x004fe2000bfc2070 */
[----:B------:R-:W2:Y:S07]  /*0e10*/  FENCE.VIEW.ASYNC.S ;  /* 0x00000000000073c6 */ /* 0x000eae0000000000 */
[----:B--2---:R2:W3:Y:S01]  /*0e20*/  @!UP0 SYNCS.EXCH.64 URZ, [UR6+0x100], UR4 ;  /* 0x0001000406ff85b2 */ /* 0x0044e20008000100 */
[----:B------:R-:W-:Y:S05]  /*0e30*/  BRA.U !UP6, `(.L_x_15) ;  /* 0x000000010e087547 */ /* 0x000fea000b800000 */
[----:B-1-3--:R-:W-:Y:S01]  /*0e40*/  UCGABAR_ARV ;  /* 0x00000000000079c7 */ /* 0x00afe20008000000 */
[----:B------:R-:W-:Y:S05]  /*0e50*/  BRA `(.L_x_16) ;  /* 0x0000000000047947 */ /* 0x000fea0003800000 */
.L_x_15:
[----:B-1-3--:R-:W-:Y:S01]  /*0e60*/  NOP ;  /* 0x0000000000007918 */ /* 0x00afe20000000000 */
.L_x_16:
[----:B------:R-:W1:Y:S01]  /*0e70*/  S2UR UR20, SR_CTAID.X ;  /* 0x00000000001479c3 */ /* 0x000e620000002500 */
[----:B------:R-:W-:-:S05]  /*0e80*/  CS2R.32 R152, SR_CgaSize ;  /* 0x0000000000987805 */ /* 0x000fca0000008a00 */
[----:B------:R-:W-:-:S05]  /*0e90*/  IMAD R152, R152, -0xa0, RZ ;  /* 0xffffff6098987824 */ /* 0x000fca00078e02ff */
[----:B--2---:R-:W-:-:S14]  /*0ea0*/  R2UR UR5, R152 ;  /* 0x00000000980572ca */ /* 0x004fdc00000e0000 */
[----:B------:R-:W2:Y:S01]  /*0eb0*/  LDCU UR5, c[0x0][UR5+0x2b0] ;  /* 0x00005600050577ac */ /* 0x000ea20008000800 */
[----:B------:R-:W-:-:S05]  /*0ec0*/  CS2R.32 R152, SR_CgaSize ;  /* 0x0000000000987805 */ /* 0x000fca0000008a00 */
[----:B------:R-:W-:-:S05]  /*0ed0*/  IMAD R152, R152, -0xa0, RZ ;  /* 0xffffff6098987824 */ /* 0x000fca00078e02ff */
[----:B------:R-:W-:-:S14]  /*0ee0*/  R2UR UR4, R152 ;  /* 0x00000000980472ca */ /* 0x000fdc00000e0000 */
[----:B------:R-:W3:Y:S01]  /*0ef0*/  LDCU UR4, c[0x0][UR4+0x2b4] ;  /* 0x00005680040477ac */ /* 0x000ee20008000800 */
[----:B------:R-:W4:Y:S01]  /*0f00*/  S2UR UR16, SR_CTAID.Y ;  /* 0x00000000001079c3 */ /* 0x000f220000002600 */
[----:B------:R-:W-:-:S05]  /*0f10*/  CS2R.32 R152, SR_CgaSize ;  /* 0x0000000000987805 */ /* 0x000fca0000008a00 */
[----:B------:R-:W-:-:S05]  /*0f20*/  IMAD R152, R152, -0xa0, RZ ;  /* 0xffffff6098987824 */ /* 0x000fca00078e02ff */
[----:B------:R-:W-:-:S14]  /*0f30*/  R2UR UR7, R152 ;  /* 0x00000000980772ca */ /* 0x000fdc00000e0000 */
[----:B------:R-:W3:Y:S01]  /*0f40*/  LDCU UR7, c[0x0][UR7+0x2a0] ;  /* 0x00005400070777ac */ /* 0x000ee20008000800 */
[----:B------:R-:W-:-:S05]  /*0f50*/  CS2R.32 R152, SR_CgaSize ;  /* 0x0000000000987805 */ /* 0x000fca0000008a00 */
[----:B------:R-:W-:-:S05]  /*0f60*/  IMAD R152, R152, -0xa0, RZ ;  /* 0xffffff6098987824 */ /* 0x000fca00078e02ff */
[----:B------:R-:W-:-:S14]  /*0f70*/  R2UR UR63, R152 ;  /* 0x00000000983f72ca */ /* 0x000fdc00000e0000 */
[----:B------:R-:W3:Y:S01]  /*0f80*/  LDCU UR63, c[0x0][UR63+0x2a4] ;  /* 0x000054803f3f77ac */ /* 0x000ee20008000800 */
[----:B------:R-:W-:Y:S01]  /*0f90*/  UISETP.GT.U32.AND UP0, UPT, UR46, 0xffff, UPT ;  /* 0x0000ffff2e00788c */ /* 0x000fe2000bf04070 */
[----:B------:R-:W3:Y:S01]  /*0fa0*/  LDCU UR23, c[0x0][0xb24] ;  /* 0x00016480ff1777ac */ /* 0x000ee20008000800 */
[----:B------:R-:W3:Y:S01]  /*0fb0*/  LDCU UR42, c[0x0][0xb24] ;  /* 0x00016480ff2a77ac */ /* 0x000ee20008000800 */
[----:B-1----:R-:W-:Y:S01]  /*0fc0*/  I2FP.F32.U32 R3, UR20 ;  /* 0x0000001400037c45 */ /* 0x002fe20008201000 */
[----:B------:R-:W1:Y:S04]  /*0fd0*/  LDCU UR29, c[0x0][0xb30] ;  /* 0x00016600ff1d77ac */ /* 0x000e680008000800 */
[----:B--2---:R-:W-:Y:S01]  /*0fe0*/  FMUL R3, R3, UR5 ;  /* 0x0000000503037c20 */ /* 0x004fe20008400000 */
[----:B------:R-:W-:Y:S01]  /*0ff0*/  USHF.L.U32 UR22, UR47, 0xa, URZ ;  /* 0x0000000a2f167899 */ /* 0x000fe200080006ff */
[----:B----4-:R-:W-:Y:S01]  /*1000*/  I2FP.F32.U32 R2, UR16 ;  /* 0x0000001000027c45 */ /* 0x010fe20008201000 */
[----:B------:R-:W-:Y:S01]  /*1010*/  UMOV UR11, 0x55 ;  /* 0x00000055000b7882 */ /* 0x000fe20000000000 */
[----:B------:R-:W-:-:S02]  /*1020*/  USHF.L.U32 UR45, UR20, 0x7, URZ ;  /* 0x00000007142d7899 */ /* 0x000fc400080006ff */
[----:B------:R-:W2:Y:S01]  /*1030*/  F2I.U32.TRUNC.NTZ R3, R3 ;  /* 0x0000000300037305 */ /* 0x000ea2000020f000 */
[----:B------:R-:W-:Y:S01]  /*1040*/  USEL UR21, UR46, 0xffff, !UP0 ;  /* 0x0000ffff2e157887 */ /* 0x000fe2000c000000 */
[----:B---3--:R-:W-:-:S06]  /*1050*/  FMUL R2, R2, UR4 ;  /* 0x0000000402027c20 */ /* 0x008fcc0008400000 */
[----:B------:R-:W3:Y:S01]  /*1060*/  F2I.U32.TRUNC.NTZ R2, R2 ;  /* 0x0000000200027305 */ /* 0x000ee2000020f000 */
[----:B--2---:R-:W-:Y:S02]  /*1070*/  R2UR UR4, R3 ;  /* 0x00000000030472ca */ /* 0x004fe400000e0000 */
[----:B------:R-:W-:Y:S02]  /*1080*/  PRMT R3, RZ, 0x7610, R3 ;  /* 0x00007610ff037816 */ /* 0x000fe40000000003 */
[----:B---3--:R-:W-:Y:S02]  /*1090*/  R2UR UR6, R2 ;  /* 0x00000000020672ca */ /* 0x008fe400000e0000 */
[----:B------:R-:W-:-:S07]  /*10a0*/  PRMT R2, RZ, 0x7610, R2 ;  /* 0x00007610ff027816 */ /* 0x000fce0000000002 */
[----:B------:R-:W-:-:S04]  /*10b0*/  UIADD3 UR5, UPT, UPT, -UR4, URZ, URZ ;  /* 0x000000ff04057290 */ /* 0x000fc8000fffe1ff */
[----:B------:R-:W-:Y:S02]  /*10c0*/  UIMAD UR5, UR7, UR5, UR20 ;  /* 0x00000005070572a4 */ /* 0x000fe4000f8e0214 */
[----:B------:R-:W-:-:S04]  /*10d0*/  UIADD3 UR4, UPT, UPT, -UR6, URZ, URZ ;  /* 0x000000ff06047290 */ /* 0x000fc8000fffe1ff */
[----:B------:R-:W-:Y:S01]  /*10e0*/  IMAD.U32 R152, RZ, RZ, UR5 ;  /* 0x00000005ff987e24 */ /* 0x000fe2000f8e00ff */
[----:B------:R-:W-:Y:S01]  /*10f0*/  UIMAD UR63, UR63, UR4, UR16 ;  /* 0x000000043f3f72a4 */ /* 0x000fe2000f8e0210 */
[----:B-1----:R-:W-:Y:S11]  /*1100*/  BRA.U UP5, `(.L_x_17) ;  /* 0x0000000105607547 */ /* 0x002ff6000b800000 */
[----:B------:R-:W-:-:S13]  /*1110*/  R2UR UR4, R152 ;  /* 0x00000000980472ca */ /* 0x000fda00000e0000 */
[----:B------:R-:W-:Y:S02]  /*1120*/  UISETP.GT.U32.AND UP0, UPT, UR4, 0x1, UPT ;  /* 0x000000010400788c */ /* 0x000fe4000bf04070 */
[----:B------:R-:W-:Y:S02]  /*1130*/  ULOP3.LUT UR10, UR4, 0xfffffffe, URZ, 0xc0, !UPT ;  /* 0xfffffffe040a7892 */ /* 0x000fe4000f8ec0ff */
[----:B------:R-:W-:Y:S02]  /*1140*/  UISETP.NE.AND UP3, UPT, UR63, URZ, UP0 ;  /* 0x000000ff3f00728c */ /* 0x000fe40008765270 */
[----:B------:R-:W-:Y:S02]  /*1150*/  UISETP.NE.AND UP2, UPT, UR63, 0x1, UP0 ;  /* 0x000000013f00788c */ /* 0x000fe40008745270 */
[----:B------:R-:W-:Y:S02]  /*1160*/  UISETP.NE.AND UP1, UPT, UR63, 0x2, UP0 ;  /* 0x000000023f00788c */ /* 0x000fe40008725270 */
[----:B------:R-:W-:-:S02]  /*1170*/  UISETP.NE.AND UP0, UPT, UR63, 0x3, UP0 ;  /* 0x000000033f00788c */ /* 0x000fc40008705270 */
[----:B------:R-:W-:Y:S02]  /*1180*/  USEL UR6, URZ, 0x1, UP3 ;  /* 0x00000001ff067887 */ /* 0x000fe40009800000 */
[----:B------:R-:W-:Y:S02]  /*1190*/  USEL UR5, URZ, 0x4, UP2 ;  /* 0x00000004ff057887 */ /* 0x000fe40009000000 */
[----:B------:R-:W-:Y:S02]  /*11a0*/  USEL UR4, URZ, 0x10, UP1 ;  /* 0x00000010ff047887 */ /* 0x000fe40008800000 */
[----:B------:R-:W-:Y:S02]  /*11b0*/  USEL UR9, URZ, 0x40, UP0 ;  /* 0x00000040ff097887 */ /* 0x000fe40008000000 */
[----:B------:R-:W-:Y:S02]  /*11c0*/  USEL UR8, URZ, 0x2, UP3 ;  /* 0x00000002ff087887 */ /* 0x000fe40009800000 */
[----:B------:R-:W-:-:S02]  /*11d0*/  UIADD3 UR4, UPT, UPT, UR4, UR5, UR6 ;  /* 0x0000000504047290 */ /* 0x000fc4000fffe006 */
[----:B------:R-:W-:Y:S02]  /*11e0*/  USEL UR6, URZ, 0x20, UP1 ;  /* 0x00000020ff067887 */ /* 0x000fe40008800000 */
[----:B------:R-:W-:Y:S02]  /*11f0*/  USEL UR7, URZ, 0x8, UP2 ;  /* 0x00000008ff077887 */ /* 0x000fe40009000000 */
[----:B------:R-:W-:Y:S02]  /*1200*/  UIADD3 UR5, UPT, UPT, UR8, UR9, UR4 ;  /* 0x0000000908057290 */ /* 0x000fe4000fffe004 */
[----:B------:R-:W-:Y:S02]  /*1210*/  ULEA UR4, UR63, UR10, 0x1 ;  /* 0x0000000a3f047291 */ /* 0x000fe4000f8e08ff */
[----:B------:R-:W-:Y:S02]  /*1220*/  USEL UR8, URZ, 0x80, UP0 ;  /* 0x00000080ff087887 */ /* 0x000fe40008000000 */
[----:B------:R-:W-:-:S03]  /*1230*/  UIADD3 UR5, UPT, UPT, UR6, UR7, UR5 ;  /* 0x0000000706057290 */ /* 0x000fc6000fffe005 */
[----:B------:R-:W-:Y:S01]  /*1240*/  UMOV UR6, 0x3 ;  /* 0x0000000300067882 */ /* 0x000fe20000000000 */
[----:B------:R-:W-:Y:S02]  /*1250*/  UIADD3 UR5, UPT, UPT, UR5, UR8, URZ ;  /* 0x0000000805057290 */ /* 0x000fe4000fffe0ff */
[----:B------:R-:W-:-:S04]  /*1260*/  USHF.L.U32 UR4, UR6, UR4, URZ ;  /* 0x0000000406047299 */ /* 0x000fc800080006ff */
[----:B------:R-:W-:Y:S02]  /*1270*/  MOV R3, UR5 ;  /* 0x0000000500037c02 */ /* 0x000fe40008000f00 */
[----:B------:R-:W-:-:S07]  /*1280*/  IMAD.U32 R2, RZ, RZ, UR4 ;  /* 0x00000004ff027e24 */ /* 0x000fce000f8e00ff */
.L_x_17:
[----:B------:R-:W1:Y:S01]  /*1290*/  S2UR UR36, SR_CTAID.Z ;  /* 0x00000000002479c3 */ /* 0x000e620000002700 */
[----:B------:R-:W-:Y:S02]  /*12a0*/  UISETP.GE.AND UP0, UPT, UR23, 0x1, UPT ;  /* 0x000000011700788c */ /* 0x000fe4000bf06270 */
[----:B------:R-:W-:Y:S02]  /*12b0*/  ULOP3.LUT UR21, UR21, 0xffff, URZ, 0xc0, !UPT ;  /* 0x0000ffff15157892 */ /* 0x000fe4000f8ec0ff */
[----:B------:R-:W-:Y:S02]  /*12c0*/  UISETP.NE.AND UP3, UPT, UR17, 0x2, UPT ;  /* 0x000000021100788c */ /* 0x000fe4000bf65270 */
[----:B------:R-:W-:Y:S02]  /*12d0*/  ULOP3.LUT UR22, UR22, 0x1800, URZ, 0xc0, !UPT ;  /* 0x0000180016167892 */ /* 0x000fe4000f8ec0ff */
[----:B------:R-:W-:Y:S02]  /*12e0*/  ULOP3.LUT UR45, UR45, 0x80, URZ, 0xc0, !UPT ;  /* 0x000000802d2d7892 */ /* 0x000fe4000f8ec0ff */
[----:B------:R-:W-:Y:S01]  /*12f0*/  USHF.L.U32 UR21, UR11, UR21, URZ ;  /* 0x000000150b157299 */ /* 0x000fe200080006ff */
[----:B------:R-:W-:Y:S11]  /*1300*/  BRA.U !UP0, `(.L_x_18) ;  /* 0x0000000108d47547 */ /* 0x000ff6000b800000 */
[----:B------:R-:W2:Y:S01]  /*1310*/  LDCU.128 UR12, c[0x0][0xb10] ;  /* 0x00016200ff0c77ac */ /* 0x000ea20008000c00 */
[----:B------:R-:W3:Y:S01]  /*1320*/  LDCU UR6, c[0x0][0x370] ;  /* 0x00006e00ff0677ac */ /* 0x000ee20008000800 */
[----:B------:R-:W4:Y:S01]  /*1330*/  LDCU UR5, c[0x0][0x374] ;  /* 0x00006e80ff0577ac */ /* 0x000f220008000800 */
[----:B------:R-:W1:Y:S01]  /*1340*/  LDCU UR28, c[0x0][0xb0c] ;  /* 0x00016180ff1c77ac */ /* 0x000e620008000800 */
[----:B------:R-:W1:Y:S01]  /*1350*/  LDCU UR7, c[0x0][0xb20] ;  /* 0x00016400ff0777ac */ /* 0x000e620008000800 */
[----:B------:R-:W1:Y:S01]  /*1360*/  LDCU.64 UR8, c[0x0][0xb28] ;  /* 0x00016500ff0877ac */ /* 0x000e620008000a00 */
[----:B--2---:R-:W-:Y:S02]  /*1370*/  UISETP.NE.AND UP0, UPT, UR14, 0x1, UPT ;  /* 0x000000010e00788c */ /* 0x004fe4000bf05270 */
[----:B----4-:R-:W-:Y:S02]  /*1380*/  UIMAD.WIDE.U32 UR10, UR5, UR15, URZ ;  /* 0x0000000f050a72a5 */ /* 0x010fe4000f8e00ff */
[----:B---3--:R-:W-:-:S02]  /*1390*/  UIMAD.WIDE.U32 UR24, UR6, UR12, URZ ;  /* 0x0000000c061872a5 */ /* 0x008fc4000f8e00ff */
[----:B-1----:R-:W-:Y:S02]  /*13a0*/  UISETP.NE.AND UP1, UPT, UR28, 0x1, UPT ;  /* 0x000000011c00788c */ /* 0x002fe4000bf25270 */
[----:B------:R-:W-:Y:S01]  /*13b0*/  UISETP.NE.AND UP2, UPT, UR23, 0x1, UPT ;  /* 0x000000011700788c */ /* 0x000fe2000bf45270 */
[----:B------:R-:W-:Y:S02]  /*13c0*/  UMOV UR10, UR11 ;  /* 0x0000000b000a7c82 */ /* 0x000fe40008000000 */
[----:B------:R-:W-:Y:S01]  /*13d0*/  UMOV UR24, UR25 ;  /* 0x0000001900187c82 */ /* 0x000fe20008000000 */
[----:B------:R-:W-:Y:S02]  /*13e0*/  @UP0 USHF.R.U32.HI UR5, URZ, UR7, UR10 ;  /* 0x00000007ff050299 */ /* 0x000fe4000801160a */
[----:B------:R-:W-:Y:S02]  /*13f0*/  UIMAD.WIDE.U32 UR26, UR16, UR15, URZ ;  /* 0x0000000f101a72a5 */ /* 0x000fe4000f8e00ff */
[----:B------:R-:W-:-:S02]  /*1400*/  UIMAD.WIDE.U32 UR10, UR5, UR8, URZ ;  /* 0x00000008050a72a5 */ /* 0x000fc4000f8e00ff */
[----:B------:R-:W-:Y:S02]  /*1410*/  @UP1 USHF.R.U32.HI UR6, URZ, UR13, UR24 ;  /* 0x0000000dff061299 */ /* 0x000fe40008011618 */
[----:B------:R-:W-:Y:S02]  /*1420*/  UIMAD.WIDE.U32 UR18, UR20, UR12, URZ ;  /* 0x0000000c141272a5 */ /* 0x000fe4000f8e00ff */
[----:B------:R-:W-:Y:S01]  /*1430*/  UIMAD.WIDE.U32 UR24, UR6, UR8, URZ ;  /* 0x00000008061872a5 */ /* 0x000fe2000f8e00ff */
[----:B------:R-:W-:Y:S01]  /*1440*/  UMOV UR4, UR27 ;  /* 0x0000001b00047c82 */ /* 0x000fe20008000000 */
[----:B------:R-:W-:Y:S01]  /*1450*/  UMOV UR10, UR11 ;  /* 0x0000000b000a7c82 */ /* 0x000fe20008000000 */
[----:B------:R-:W-:Y:S02]  /*1460*/  USHF.R.U32.HI UR4, URZ, UR7, UR4 ;  /* 0x00000007ff047299 */ /* 0x000fe40008011604 */
[----:B------:R-:W-:Y:S02]  /*1470*/  @UP2 USHF.R.U32.HI UR5, URZ, UR9, UR10 ;  /* 0x00000009ff052299 */ /* 0x000fe4000801160a */
[----:B------:R-:W-:Y:S01]  /*1480*/  UMOV UR7, UR25 ;  /* 0x0000001900077c82 */ /* 0x000fe20008000000 */
[----:B------:R-:W-:Y:S01]  /*1490*/  UMOV UR18, UR19 ;  /* 0x0000001300127c82 */ /* 0x000fe20008000000 */
[----:B------:R-:W-:-:S02]  /*14a0*/  @UP2 USHF.R.U32.HI UR6, URZ, UR9, UR7 ;  /* 0x00000009ff062299 */ /* 0x000fc40008011607 */
[----:B------:R-:W-:Y:S02]  /*14b0*/  USHF.R.U32.HI UR13, URZ, UR13, UR18 ;  /* 0x0000000dff0d7299 */ /* 0x000fe40008011612 */
[----:B------:R-:W-:Y:S02]  /*14c0*/  USEL UR4, UR16, UR4, !UP0 ;  /* 0x0000000410047287 */ /* 0x000fe4000c000000 */
[----:B------:R-:W-:Y:S02]  /*14d0*/  UIMAD UR7, UR5, UR23, URZ ;  /* 0x00000017050772a4 */ /* 0x000fe4000f8e02ff */
[----:B------:R-:W-:Y:S02]  /*14e0*/  USEL UR5, UR20, UR13, !UP1 ;  /* 0x0000000d14057287 */ /* 0x000fe4000c800000 */
[----:B------:R-:W-:Y:S02]  /*14f0*/  UIMAD UR12, UR6, UR23, URZ ;  /* 0x00000017060c72a4 */ /* 0x000fe4000f8e02ff */
[----:B------:R-:W-:-:S02]  /*1500*/  UISETP.GE.AND UP0, UPT, UR4, UR7, UPT ;  /* 0x000000070400728c */ /* 0x000fc4000bf06270 */
[----:B------:R-:W-:Y:S02]  /*1510*/  UIMAD.WIDE.U32 UR10, UR4, UR8, URZ ;  /* 0x00000008040a72a5 */ /* 0x000fe4000f8e00ff */
[----:B------:R-:W-:Y:S02]  /*1520*/  UISETP.GE.OR UP0, UPT, UR5, UR12, UP0 ;  /* 0x0000000c0500728c */ /* 0x000fe40008706670 */
[----:B------:R-:W-:Y:S02]  /*1530*/  UIMAD.WIDE.U32 UR12, UR5, UR8, URZ ;  /* 0x00000008050c72a5 */ /* 0x000fe4000f8e00ff */
[----:B------:R-:W-:Y:S01]  /*1540*/  UIADD3 UR10, UPT, UPT, -UR4, URZ, URZ ;  /* 0x000000ff040a7290 */ /* 0x000fe2000fffe1ff */
[----:B------:R-:W-:Y:S01]  /*1550*/  UMOV UR8, UR11 ;  /* 0x0000000b00087c82 */ /* 0x000fe20008000000 */
[----:B------:R-:W-:Y:S02]  /*1560*/  UIADD3 UR11, UPT, UPT, -UR5, URZ, URZ ;  /* 0x000000ff050b7290 */ /* 0x000fe4000fffe1ff */
[----:B------:R-:W-:-:S03]  /*1570*/  USHF.R.U32.HI UR8, URZ, UR9, UR8 ;  /* 0x00000009ff087299 */ /* 0x000fc60008011608 */
[----:B------:R-:W-:Y:S01]  /*1580*/  @!UP0 UMOV UR7, UR13 ;  /* 0x0000000d00078c82 */ /* 0x000fe20008000000 */
[----:B------:R-:W-:Y:S02]  /*1590*/  UIMAD UR16, UR14, UR10, UR16 ;  /* 0x0000000a0e1072a4 */ /* 0x000fe4000f8e0210 */
[----:B------:R-:W-:Y:S02]  /*15a0*/  USEL UR8, UR4, UR8, !UP2 ;  /* 0x0000000804087287 */ /* 0x000fe4000d000000 */
[----:B------:R-:W-:Y:S02]  /*15b0*/  @!UP0 USHF.R.U32.HI UR7, URZ, UR9, UR7 ;  /* 0x00000009ff078299 */ /* 0x000fe40008011607 */
[----:B------:R-:W-:Y:S02]  /*15c0*/  UIADD3 UR9, UPT, UPT, -UR8, URZ, URZ ;  /* 0x000000ff08097290 */ /* 0x000fe4000fffe1ff */
[----:B------:R-:W-:Y:S02]  /*15d0*/  @!UP0 USEL UR7, UR5, UR7, !UP2 ;  /* 0x0000000705078287 */ /* 0x000fe4000d000000 */
[----:B------:R-:W-:-:S02]  /*15e0*/  UIMAD UR9, UR23, UR9, UR4 ;  /* 0x00000009170972a4 */ /* 0x000fc4000f8e0204 */
[----:B------:R-:W-:Y:S02]  /*15f0*/  @!UP0 UIADD3 UR8, UPT, UPT, UR8, -UR7, URZ ;  /* 0x8000000708088290 */ /* 0x000fe4000fffe0ff */
[----:B------:R-:W-:Y:S02]  /*1600*/  @!UP0 UIMAD UR6, UR9, UR6, UR7 ;  /* 0x00000006090682a4 */ /* 0x000fe4000f8e0207 */
[----:B------:R-:W-:Y:S02]  /*1610*/  @!UP0 UIMAD UR4, UR8, UR23, UR5 ;  /* 0x00000017080482a4 */ /* 0x000fe4000f8e0205 */
[----:B------:R-:W-:Y:S02]  /*1620*/  UIMAD UR20, UR28, UR11, UR20 ;  /* 0x0000000b1c1472a4 */ /* 0x000fe4000f8e0214 */
[----:B------:R-:W-:Y:S01]  /*1630*/  UIMAD UR16, UR4, UR14, UR16 ;  /* 0x0000000e041072a4 */ /* 0x000fe2000f8e0210 */
[----:B------:R-:W-:Y:S02]  /*1640*/  @!UP0 UMOV UR5, UR6 ;  /* 0x0000000600058c82 */ /* 0x000fe40008000000 */
[----:B------:R-:W-:-:S12]  /*1650*/  UIMAD UR20, UR5, UR28, UR20 ;  /* 0x0000001c051472a4 */ /* 0x000fd8000f8e0214 */
.L_x_18:
[----:B------:R-:W-:-:S09]  /*1660*/  UISETP.NE.AND UP0, UPT, UR29, 0x1, UPT ;  /* 0x000000011d00788c */ /* 0x000fd2000bf05270 */
[----:B------:R-:W-:Y:S05]  /*1670*/  BRA.U UP0, `(.L_x_19) ;  /* 0x0000000100447547 */ /* 0x000fea000b800000 */
[----:B------:R-:W2:Y:S01]  /*1680*/  LDCU.128 UR8, c[0x0][0xb10] ;  /* 0x00016200ff0877ac */ /* 0x000ea20008000c00 */
[----:B------:R-:W3:Y:S01]  /*1690*/  LDCU UR12, c[0x0][0xb0c] ;  /* 0x00016180ff0c77ac */ /* 0x000ee20008000800 */
[----:B------:R-:W4:Y:S01]  /*16a0*/  LDCU UR13, c[0x0][0xb20] ;  /* 0x00016400ff0d77ac */ /* 0x000f220008000800 */
[----:B--2---:R-:W-:Y:S02]  /*16b0*/  UIMAD.WIDE.U32 UR6, UR20, UR8, URZ ;  /* 0x00000008140672a5 */ /* 0x004fe4000f8e00ff */
[----:B------:R-:W-:Y:S02]  /*16c0*/  UIMAD.WIDE.U32 UR4, UR16, UR11, URZ ;  /* 0x0000000b100472a5 */ /* 0x000fe4000f8e00ff */
[----:B---3--:R-:W-:Y:S02]  /*16d0*/  UISETP.NE.AND UP1, UPT, UR12, 0x1, UPT ;  /* 0x000000010c00788c */ /* 0x008fe4000bf25270 */
[----:B------:R-:W-:Y:S01]  /*16e0*/  UISETP.NE.AND UP0, UPT, UR10, 0x1, UPT ;  /* 0x000000010a00788c */ /* 0x000fe2000bf05270 */
[----:B------:R-:W-:-:S02]  /*16f0*/  UMOV UR6, UR7 ;  /* 0x0000000700067c82 */ /* 0x000fc40008000000 */
[----:B------:R-:W-:Y:S01]  /*1700*/  UMOV UR4, UR5 ;  /* 0x0000000500047c82 */ /* 0x000fe20008000000 */
[----:B------:R-:W-:Y:S02]  /*1710*/  USHF.R.U32.HI UR6, URZ, UR9, UR6 ;  /* 0x00000009ff067299 */ /* 0x000fe40008011606 */
[----:B----4-:R-:W-:Y:S02]  /*1720*/  USHF.R.U32.HI UR4, URZ, UR13, UR4 ;  /* 0x0000000dff047299 */ /* 0x010fe40008011604 */
[----:B------:R-:W-:Y:S02]  /*1730*/  USEL UR5, UR20, UR6, !UP1 ;  /* 0x0000000614057287 */ /* 0x000fe4000c800000 */
[----:B------:R-:W-:-:S04]  /*1740*/  USEL UR4, UR16, UR4, !UP0 ;  /* 0x0000000410047287 */ /* 0x000fc8000c000000 */
[----:B------:R-:W-:Y:S02]  /*1750*/  UIADD3 UR6, UPT, UPT, UR5, -UR4, URZ ;  /* 0x8000000405067290 */ /* 0x000fe4000fffe0ff */
[----:B------:R-:W-:Y:S02]  /*1760*/  UIADD3 UR4, UPT, UPT, -UR5, UR4, URZ ;  /* 0x0000000405047290 */ /* 0x000fe4000fffe1ff */
[----:B------:R-:W-:Y:S02]  /*1770*/  UIMAD UR16, UR6, UR10, UR16 ;  /* 0x0000000a061072a4 */ /* 0x000fe4000f8e0210 */
[----:B------:R-:W-:-:S12]  /*1780*/  UIMAD UR20, UR4, UR12, UR20 ;  /* 0x0000000c041472a4 */ /* 0x000fd8000f8e0214 */
.L_x_19:
[----:B------:R-:W-:Y:S05]  /*1790*/  BRA.U !UP6, `(.L_x_20) ;  /* 0x000000010e0c7547 */ /* 0x000fea000b800000 */
[----:B------:R-:W-:Y:S01]  /*17a0*/  UCGABAR_WAIT ;  /* 0x0000000000007dc7 */ /* 0x000fe20008000000 */
[----:B------:R-:W-:Y:S01]  /*17b0*/  CCTL.IVALL ;  /* 0x00000000ff00798f */ /* 0x000fe20002000000 */
[----:B------:R-:W-:Y:S05]  /*17c0*/  BRA `(.L_x_21) ;  /* 0x0000000000047947 */ /* 0x000fea0003800000 */
.L_x_20:
[----:B------:R-:W-:Y:S06]  /*17d0*/  BAR.SYNC.DEFER_BLOCKING 0x0 ;  /* 0x0000000000007b1d */ /* 0x000fec0000010000 */
.L_x_21:
[----:B------:R-:W-:Y:S05]  /*17e0*/  BRA.U UP3, `(.L_x_22) ;  /* 0x0000001503007547 */ /* 0x000fea000b800000 */
[----:B------:R-:W2:Y:S01]  /*17f0*/  LDCU UR6, c[0x0][0x38c] ;  /* 0x00007180ff0677ac */ /* 0x000ea20008000800 */
[----:B------:R-:W-:Y:S01]  /*1800*/  PLOP3.LUT P1, PT, PT, PT, UP4, 0x80, 0x8 ;  /* 0x000000000008781c */ /* 0x000fe20003f2f048 */
[----:B------:R-:W-:Y:S01]  /*1810*/  IMAD.MOV.U32 R12, RZ, RZ, 0x1 ;  /* 0x00000001ff0c7424 */ /* 0x000fe200078e00ff */
[----:B------:R-:W-:Y:S02]  /*1820*/  ISETP.NE.AND P2, PT, R0, RZ, P3 ;  /* 0x000000ff0000720c */ /* 0x000fe40001f45270 */
[----:B------:R-:W-:Y:S02]  /*1830*/  CS2R R10, SRZ ;  /* 0x00000000000a7805 */ /* 0x000fe4000001ff00 */
[----:B------:R-:W-:Y:S01]  /*1840*/  PLOP3.LUT P1, PT, P1, PT, PT, 0x8, 0x80 ;  /* 0x000000000080781c */ /* 0x000fe20000f2e170 */
[----:B------:R-:W-:Y:S01]  /*1850*/  IMAD.MOV.U32 R9, RZ, RZ, RZ ;  /* 0x000000ffff097224 */ /* 0x000fe200078e00ff */
[----:B------:R-:W3:Y:S01]  /*1860*/  LDCU UR38, c[0x0][0x370] ;  /* 0x00006e00ff2677ac */ /* 0x000ee20008000800 */
[----:B------:R-:W-:Y:S01]  /*1870*/  IMAD.MOV.U32 R8, RZ, RZ, 0x1 ;  /* 0x00000001ff087424 */ /* 0x000fe200078e00ff */
[----:B------:R-:W4:Y:S01]  /*1880*/  LDCU.64 UR26, c[0x0][0x348] ;  /* 0x00006900ff1a77ac */ /* 0x000f220008000a00 */
[----:B------:R-:W-:Y:S01]  /*1890*/  ULEA.HI UR43, UR22, UR45, URZ, 0x1a ;  /* 0x0000002d162b7291 */ /* 0x000fe2000f8fd0ff */
[----:B------:R-:W1:Y:S01]  /*18a0*/  LDCU UR37, c[0x0][0x374] ;  /* 0x00006e80ff2577ac */ /* 0x000e620008000800 */
[----:B--2---:R-:W-:-:S02]  /*18b0*/  UIADD3 UR5, UPT, UPT, UR6, 0x3f, URZ ;  /* 0x0000003f06057890 */ /* 0x004fc4000fffe0ff */
[----:B------:R-:W-:Y:S02]  /*18c0*/  UIADD3 UR46, UPT, UPT, UR6, 0x7e, URZ ;  /* 0x0000007e062e7890 */ /* 0x000fe4000fffe0ff */
[----:B------:R-:W-:Y:S01]  /*18d0*/  USHF.R.S32.HI UR4, URZ, 0x1f, UR5 ;  /* 0x0000001fff047899 */ /* 0x000fe20008011405 */
[----:B------:R-:W-:-:S03]  /*18e0*/  UMOV UR7, URZ ;  /* 0x000000ff00077c82 */ /* 0x000fc60008000000 */
[----:B------:R-:W-:Y:S02]  /*18f0*/  ULEA.HI UR4, UR4, UR5, URZ, 0x6 ;  /* 0x0000000504047291 */ /* 0x000fe4000f8f30ff */
[----:B------:R-:W-:Y:S02]  /*1900*/  UIADD3 UR5, UPT, UPT, UR6, -0x1, URZ ;  /* 0xffffffff06057890 */ /* 0x000fe4000fffe0ff */
[----:B------:R-:W-:Y:S02]  /*1910*/  USHF.R.S32.HI UR40, URZ, 0x6, UR4 ;  /* 0x00000006ff287899 */ /* 0x000fe40008011404 */
[----:B------:R-:W-:Y:S02]  /*1920*/  UISETP.GE.U32.AND UP1, UPT, UR5, -0x7f, UPT ;  /* 0xffffff810500788c */ /* 0x000fe4000bf26070 */
[----:B------:R-:W-:-:S04]  /*1930*/  UISETP.LT.U32.AND UP0, UPT, UR40, 0x5, UPT ;  /* 0x000000052800788c */ /* 0x000fc8000bf01070 */
[----:B------:R-:W-:Y:S02]  /*1940*/  USEL UR39, UR40, 0x5, UP0 ;  /* 0x0000000528277887 */ /* 0x000fe40008000000 */
[----:B------:R-:W-:Y:S02]  /*1950*/  UISETP.NE.AND UP0, UPT, UR17, URZ, UPT ;  /* 0x000000ff1100728c */ /* 0x000fe4000bf05270 */
[----:B------:R-:W-:Y:S02]  /*1960*/  UIADD3 UR4, UPT, UPT, UR39, -0x1, URZ ;  /* 0xffffffff27047890 */ /* 0x000fe4000fffe0ff */
[----:B------:R-:W-:Y:S02]  /*1970*/  @UP1 UIADD3 UR4, UPT, UPT, UR39, URZ, URZ ;  /* 0x000000ff27041290 */ /* 0x000fe4000fffe0ff */
[----:B------:R-:W-:Y:S02]  /*1980*/  USEL UR23, UR41, 0x2, UP0 ;  /* 0x0000000229177887 */ /* 0x000fe40008000000 */
[----:B------:R-:W-:-:S02]  /*1990*/  UIADD3 UR44, UPT, UPT, UR40, -UR39, URZ ;  /* 0x80000027282c7290 */ /* 0x000fc4000fffe0ff */
[----:B------:R-:W-:Y:S02]  /*19a0*/  UIADD3 UR25, UPT, UPT, UR4, 0x1, URZ ;  /* 0x0000000104197890 */ /* 0x000fe4000fffe0ff */
[----:B-1-34-:R-:W-:-:S12]  /*19b0*/  UIADD3 UR41, UPT, UPT, -UR4, URZ, URZ ;  /* 0x000000ff04297290 */ /* 0x01afd8000fffe1ff */
.L_x_42:
[----:B------:R-:W-:Y:S01]  /*19c0*/  UISETP.NE.AND UP0, UPT, UR47, URZ, UPT ;  /* 0x000000ff2f00728c */ /* 0x000fe2000bf05270 */
[----:B-1----:R-:W1:Y:S08]  /*19d0*/  S2UR UR47, SR_CgaCtaId ;  /* 0x00000000002f79c3 */ /* 0x002e700000008800 */
[----:B------:R-:W-:Y:S05]  /*19e0*/  BRA.U UP0, `(.L_x_23) ;  /* 0x0000000100347547 */ /* 0x000fea000b800000 */
[----:B------:R-:W2:Y:S01]  /*19f0*/  S2R R0, SR_CgaCtaId ;  /* 0x0000000000007919 */ /* 0x000ea20000008800 */
[----:B------:R-:W-:Y:S02]  /*1a00*/  MOV R3, 0x400 ;  /* 0x0000040000037802 */ /* 0x000fe40000000f00 */
[----:B------:R-:W-:Y:S02]  /*1a10*/  SHF.L.U32 R2, R8, 0x1f, RZ ;  /* 0x0000001f08027819 */ /* 0x000fe400000006ff */
[----:B--2---:R-:W-:-:S05]  /*1a20*/  LEA R0, R0, R3, 0x18 ;  /* 0x0000000300007211 */ /* 0x004fca00078ec0ff */
[----:B------:R-:W-:-:S04]  /*1a30*/  IMAD R3, R9, 0x8, R0 ;  /* 0x0000000809037824 */ /* 0x000fc800078e0200 */
[----:B------:R-:W2:Y:S02]  /*1a40*/  SYNCS.PHASECHK.TRANS64.TRYWAIT P0, [R3+URZ+0xf0], R2 ;  /* 0x0000f002030075a7 */ /* 0x000ea400080011ff */
[----:B--2---:R-:W-:Y:S05]  /*1a50*/  @!P0 BRA `(.L_x_24) ;  /* 0x000000a0000c8947 */ /* 0x004fea0003800000 */
.L_x_148:
[----:B------:R-:W-:Y:S01]  /*1a60*/  VIADD R9, R9, 0x1 ;  /* 0x0000000109097836 */ /* 0x000fe20000000000 */
[----:B------:R2:W-:Y:S04]  /*1a70*/  SYNCS.ARRIVE.TRANS64.A1T0 RZ, [R3+URZ+0xe0], RZ ;  /* 0x0000e0ff03ff79a7 */ /* 0x0005e800081000ff */
[----:B------:R-:W-:-:S04]  /*1a80*/  ISETP.NE.AND P0, PT, R9, 0x2, PT ;  /* 0x000000020900780c */ /* 0x000fc80003f05270 */
[----:B------:R-:W-:Y:S02]  /*1a90*/  SEL R9, R9, RZ, P0 ;  /* 0x000000ff09097207 */ /* 0x000fe40000000000 */
[----:B--2---:R-:W-:-:S04]  /*1aa0*/  SEL R3, RZ, 0x1, P0 ;  /* 0x00000001ff037807 */ /* 0x004fc80000000000 */
[----:B------:R-:W-:-:S07]  /*1ab0*/  LOP3.LUT R8, R8, R3, RZ, 0x3c, !PT ;  /* 0x0000000308087212 */ /* 0x000fce00078e3cff */
.L_x_23:
[----:B------:R-:W-:Y:S01]  /*1ac0*/  UMOV UR6, 0x400 ;  /* 0x0000040000067882 */ /* 0x000fe20000000000 */
[----:B------:R-:W-:Y:S01]  /*1ad0*/  SHF.L.U32 R0, R12, 0x1f, RZ ;  /* 0x0000001f0c007819 */ /* 0x000fe200000006ff */
[----:B-1----:R-:W-:Y:S02]  /*1ae0*/  ULEA UR6, UR47, UR6, 0x18 ;  /* 0x000000062f067291 */ /* 0x002fe4000f8ec0ff */
[----:B------:R-:W-:Y:S02]  /*1af0*/  UISETP.GE.U32.AND UP0, UPT, UR46, 0x7f, UPT ;  /* 0x0000007f2e00788c */ /* 0x000fe4000bf06070 */
[----:B------:R-:W-:Y:S02]  /*1b00*/  ULEA UR4, UR7, UR6, 0x3 ;  /* 0x0000000607047291 */ /* 0x000fe4000f8e18ff */
[----:B------:R-:W-:Y:S01]  /*1b10*/  ULEA UR11, UR16, UR45, 0x8 ;  /* 0x0000002d100b7291 */ /* 0x000fe2000f8e40ff */
[----:B------:R-:W-:-:S06]  /*1b20*/  UMOV UR13, URZ ;  /* 0x000000ff000d7c82 */ /* 0x000fcc0008000000 */
[----:B------:R1:W2:Y:S01]  /*1b30*/  SYNCS.PHASECHK.TRANS64.TRYWAIT P0, [UR4+0x28], R0 ;  /* 0x00002800ff0075a7 */ /* 0x0002a20008001104 */
[----:B------:R-:W-:-:S04]  /*1b40*/  ULEA.HI UR4, UR20, UR20, URZ, 0x1 ;  /* 0x0000001414047291 */ /* 0x000fc8000f8f08ff */
[----:B------:R-:W-:-:S04]  /*1b50*/  USHF.L.U32 UR4, UR4, 0x7, URZ ;  /* 0x0000000704047899 */ /* 0x000fc800080006ff */
[----:B------:R-:W-:-:S04]  /*1b60*/  ULOP3.LUT UR35, UR4, 0xffffff00, URZ, 0xc0, !UPT ;  /* 0xffffff0004237892 */ /* 0x000fc8000f8ec0ff */
[----:B------:R-:W-:Y:S01]  /*1b70*/  UIADD3 UR35, UPT, UPT, UR43, UR35, URZ ;  /* 0x000000232b237290 */ /* 0x000fe2000fffe0ff */
[----:B------:R-:W-:Y:S11]  /*1b80*/  BRA.U !UP0, `(.L_x_25) ;  /* 0x0000000108c47547 */ /* 0x000ff6000b800000 */
[----:B------:R-:W-:Y:S01]  /*1b90*/  UMOV UR16, UR41 ;  /* 0x0000002900107c82 */ /* 0x000fe20008000000 */
[----:B------:R-:W-:Y:S01]  /*1ba0*/  UMOV UR4, UR7 ;  /* 0x0000000700047c82 */ /* 0x000fe20008000000 */
[----:B------:R-:W-:-:S05]  /*1bb0*/  UMOV UR34, URZ ;  /* 0x000000ff00227c82 */ /* 0x000fca0008000000 */
.L_x_31:
[----:B------:R-:W-:Y:S01]  /*1bc0*/  ULEA UR33, UR4, UR6, 0x3 ;  /* 0x0000000604217291 */ /* 0x000fe2000f8e18ff */
[----:B------:R-:W-:Y:S01]  /*1bd0*/  @P3 MOV R2, 0x10000 ;  /* 0x0001000000023802 */ /* 0x000fe20000000f00 */
[----:B--234-:R-:W-:Y:S10]  /*1be0*/  @P0 BRA `(.L_x_26) ;  /* 0x00000000000c0947 */ /* 0x01cff40003800000 */
[----:B------:R-:W-:-:S04]  /*1bf0*/  SHF.L.U32 R3, R12, 0x1f, RZ ;  /* 0x0000001f0c037819 */ /* 0x000fc800000006ff */
[----:B------:R-:W2:Y:S02]  /*1c00*/  SYNCS.PHASECHK.TRANS64.TRYWAIT P0, [UR33+0x28], R3 ;  /* 0x00002803ff0075a7 */ /* 0x000ea40008001121 */
[----:B--2---:R-:W-:Y:S05]  /*1c10*/  @!P0 BRA `(.L_x_27) ;  /* 0x0000009c00b08947 */ /* 0x004fea0003800000 */
.L_x_26:
[----:B------:R2:W-:Y:S01]  /*1c20*/  @P3 SYNCS.ARRIVE.TRANS64 RZ, [UR33], R2 ;  /* 0x00000002ffff39a7 */ /* 0x0005e20008000021 */
[----:B------:R-:W-:Y:S02]  /*1c30*/  ULOP3.LUT UR5, UR23, 0x2, URZ, 0xfc, !UPT ;  /* 0x0000000217057892 */ /* 0x000fe4000f8efcff */
[----:B------:R-:W-:Y:S02]  /*1c40*/  UIADD3 UR16, UPT, UPT, UR16, 0x1, URZ ;  /* 0x0000000110107890 */ /* 0x000fe4000fffe0ff */
[----:B------:R-:W-:Y:S02]  /*1c50*/  UISETP.NE.AND UP0, UPT, UR5, 0x2, UPT ;  /* 0x000000020500788c */ /* 0x000fe4000bf05270 */
[----:B------:R-:W-:-:S07]  /*1c60*/  UISETP.NE.AND UP2, UPT, UR16, 0x1, UPT ;  /* 0x000000011000788c */ /* 0x000fce000bf45270 */
[----:B------:R-:W-:Y:S05]  /*1c70*/  BRA.U UP0, `(.L_x_28) ;  /* 0x0000000100047547 */ /* 0x000fea000b800000 */
[----:B------:R-:W-:Y:S05]  /*1c80*/  BPT.TRAP 0x1 ;  /* 0x000000040000795c */ /* 0x000fea0000300000 */
.L_x_28:
[----:B------:R-:W-:Y:S04]  /*1c90*/  BSSY.RECONVERGENT B0, `(.L_x_29) ;  /* 0x0000003000007945 */ /* 0x000fe80003800200 */
[----:B------:R-:W-:Y:S05]  /*1ca0*/  @!P2 BRA `(.L_x_30) ;  /* 0x000000000004a947 */ /* 0x000fea0003800000 */
[----:B------:R-:W-:Y:S05]  /*1cb0*/  BPT.TRAP 0x1 ;  /* 0x000000040000795c */ /* 0x000fea0000300000 */
.L_x_30:
[----:B------:R-:W-:Y:S05]  /*1cc0*/  BSYNC.RECONVERGENT B0 ;  /* 0x0000000000007941 */ /* 0x000fea0003800200 */
.L_x_29:
[----:B------:R-:W-:Y:S02]  /*1cd0*/  UIADD3 UR5, UPT, UPT, UR4, 0x1, URZ ;  /* 0x0000000104057890 */ /* 0x000fe4000fffe0ff */
[----:B------:R-:W-:Y:S02]  /*1ce0*/  UIADD3 UR14, UP1, UPT, UR26, 0x80, URZ ;  /* 0x000000801a0e7890 */ /* 0x000fe4000ff3e0ff */
[----:B------:R-:W-:Y:S02]  /*1cf0*/  UISETP.NE.AND UP0, UPT, UR5, 0x5, UPT ;  /* 0x000000050500788c */ /* 0x000fe4000bf05270 */
[----:B------:R-:W-:Y:S02]  /*1d00*/  ULOP3.LUT UR33, UR33, 0xfefffff8, URZ, 0xc0, !UPT ;  /* 0xfefffff821217892 */ /* 0x000fe4000f8ec0ff */
[----:B------:R-:W-:Y:S02]  /*1d10*/  USEL UR8, URZ, 0x1, UP0 ;  /* 0x00000001ff087887 */ /* 0x000fe40008000000 */
[----:B------:R-:W-:-:S02]  /*1d20*/  USEL UR7, UR5, URZ, UP0 ;  /* 0x000000ff05077287 */ /* 0x000fc40008000000 */
[----:B------:R-:W-:Y:S02]  /*1d30*/  UIADD3.X UR15, UPT, UPT, URZ, UR27, URZ, UP1, !UPT ;  /* 0x0000001bff0f7290 */ /* 0x000fe40008ffe4ff */
[----:B------:R-:W-:Y:S01]  /*1d40*/  ULEA UR5, UR7, UR6, 0x3 ;  /* 0x0000000607057291 */ /* 0x000fe2000f8e18ff */
[----:B------:R-:W-:Y:S01]  /*1d50*/  LOP3.LUT R12, R12, UR8, RZ, 0x3c, !PT ;  /* 0x000000080c0c7c12 */ /* 0x000fe2000f8e3cff */
[----:B------:R-:W-:Y:S02]  /*1d60*/  USHF.L.U32 UR8, UR4, 0xe, URZ ;  /* 0x0000000e04087899 */ /* 0x000fe400080006ff */
[----:B------:R-:W-:Y:S01]  /*1d70*/  UIADD3 UR4, UP0, UPT, UR26, 0x180, URZ ;  /* 0x000001801a047890 */ /* 0x000fe2000ff1e0ff */
[----:B-1----:R-:W-:Y:S01]  /*1d80*/  SHF.L.U32 R0, R12, 0x1f, RZ ;  /* 0x0000001f0c007819 */ /* 0x002fe200000006ff */
[----:B------:R-:W-:Y:S02]  /*1d90*/  ULEA UR32, UR22, UR8, 0x1 ;  /* 0x0000000816207291 */ /* 0x000fe4000f8e08ff */
[----:B------:R-:W-:Y:S01]  /*1da0*/  UPRMT UR13, URZ, 0x5410, UR21 ;  /* 0x00005410ff0d7896 */ /* 0x000fe20008000015 */
[----:B------:R3:W4:Y:S01]  /*1db0*/  SYNCS.PHASECHK.TRANS64.TRYWAIT P0, [UR5+0x28], R0 ;  /* 0x00002800ff0075a7 */ /* 0x0007220008001105 */
[----:B------:R-:W-:-:S02]  /*1dc0*/  UIADD3 UR32, UPT, UPT, UR6, 0x10800, UR32 ;  /* 0x0001080006207890 */ /* 0x000fc4000fffe020 */
[----:B------:R-:W-:Y:S02]  /*1dd0*/  UIADD3 UR8, UPT, UPT, UR6, 0x24800, UR8 ;  /* 0x0002480006087890 */ /* 0x000fe4000fffe008 */
[----:B------:R-:W-:Y:S01]  /*1de0*/  UIADD3.X UR5, UPT, UPT, URZ, UR27, URZ, UP0, !UPT ;  /* 0x0000001bff057290 */ /* 0x000fe200087fe4ff */
[----:B------:R-:W-:Y:S01]  /*1df0*/  UMOV UR18, 0x0 ;  /* 0x0000000000127882 */ /* 0x000fe20000000000 */
[----:B------:R-:W-:Y:S01]  /*1e00*/  UMOV UR19, 0x10000000 ;  /* 0x1000000000137882 */ /* 0x000fe20000000000 */
[----:B------:R-:W-:Y:S01]  /*1e10*/  UMOV UR10, UR34 ;  /* 0x00000022000a7c82 */ /* 0x000fe20008000000 */
[----:B------:R-:W-:Y:S01]  /*1e20*/  UMOV UR12, UR36 ;  /* 0x00000024000c7c82 */ /* 0x000fe20008000000 */
[----:B------:R-:W-:Y:S01]  /*1e30*/  UMOV UR9, UR33 ;  /* 0x0000002100097c82 */ /* 0x000fe20008000000 */
[----:B------:R1:W-:Y:S03]  /*1e40*/  UTMALDG.3D.MULTICAST.2CTA [UR32], [UR14], UR13, desc[UR18] ;  /* 0x000012200e0073b4 */ /* 0x0003e6000821180d */
[----:B------:R2:W-:Y:S01]  /*1e50*/  UTMALDG.3D.2CTA [UR8], [UR4], desc[UR18] ;  /* 0x00001208040075b4 */ /* 0x0005e20008211000 */
[----:B-1----:R-:W-:Y:S01]  /*1e60*/  UIADD3 UR34, UPT, UPT, UR34, 0x40, URZ ;  /* 0x0000004022227890 */ /* 0x002fe2000fffe0ff */
[----:B------:R-:W-:Y:S01]  /*1e70*/  UMOV UR13, UR25 ;  /* 0x00000019000d7c82 */ /* 0x000fe20008000000 */
[----:B--2---:R-:W-:Y:S01]  /*1e80*/  UMOV UR4, UR7 ;  /* 0x0000000700047c82 */ /* 0x004fe20008000000 */
[----:B------:R-:W-:Y:S09]  /*1e90*/  BRA.U UP2, `(.L_x_31) ;  /* 0xfffffffd02487547 */ /* 0x000ff2000b83ffff */
.L_x_25:
[----:B------:R-:W-:Y:S01]  /*1ea0*/  ULEA UR4, UR7, UR6, 0x3 ;  /* 0x0000000607047291 */ /* 0x000fe2000f8e18ff */
[----:B-1-3--:R-:W-:Y:S01]  /*1eb0*/  SHF.L.U32 R0, R12, 0x1f, RZ ;  /* 0x0000001f0c007819 */ /* 0x00afe200000006ff */
[----:B------:R-:W-:Y:S01]  /*1ec0*/  @!P1 SYNCS.ARRIVE.TRANS64.A1T0 RZ, [UR6+0x98], RZ ;  /* 0x000098ffffff99a7 */ /* 0x000fe20008100006 */
[----:B------:R-:W-:-:S06]  /*1ed0*/  UISETP.GT.AND UP0, UPT, UR40, UR39, UPT ;  /* 0x000000272800728c */ /* 0x000fcc000bf04270 */
[----:B--2-4-:R1:W2:Y:S03]  /*1ee0*/  SYNCS.PHASECHK.TRANS64.TRYWAIT P0, [UR4+0x28], R0 ;  /* 0x00002800ff0075a7 */ /* 0x0142a60008001104 */
[----:B------:R-:W-:Y:S05]  /*1ef0*/  BRA.U !UP0, `(.L_x_32) ;  /* 0x0000000108c47547 */ /* 0x000fea000b800000 */
[----:B------:R-:W-:Y:S01]  /*1f00*/  UIADD3 UR24, UPT, UPT, UR44, UR13, URZ ;  /* 0x0000000d2c187290 */ /* 0x000fe2000fffe0ff */
[----:B------:R-:W-:-:S11]  /*1f10*/  UMOV UR4, UR7 ;  /* 0x0000000700047c82 */ /* 0x000fd60008000000 */
.L_x_38:
[----:B------:R-:W-:Y:S01]  /*1f20*/  ULEA UR17, UR4, UR6, 0x3 ;  /* 0x0000000604117291 */ /* 0x000fe2000f8e18ff */
[----:B--2---:R-:W-:Y:S01]  /*1f30*/  @P3 MOV R2, 0x10000 ;  /* 0x0001000000023802 */ /* 0x004fe20000000f00 */
[----:B--2-4-:R-:W-:Y:S10]  /*1f40*/  @P0 BRA `(.L_x_33) ;  /* 0x00000000000c0947 */ /* 0x014ff40003800000 */
[----:B------:R-:W-:-:S04]  /*1f50*/  SHF.L.U32 R3, R12, 0x1f, RZ ;  /* 0x0000001f0c037819 */ /* 0x000fc800000006ff */
[----:B------:R-:W2:Y:S02]  /*1f60*/  SYNCS.PHASECHK.TRANS64.TRYWAIT P0, [UR17+0x28], R3 ;  /* 0x00002803ff0075a7 */ /* 0x000ea40008001111 */
[----:B--2---:R-:W-:Y:S05]  /*1f70*/  @!P0 BRA `(.L_x_34) ;  /* 0x0000009800f08947 */ /* 0x004fea0003800000 */
.L_x_33:
[----:B------:R2:W-:Y:S01]  /*1f80*/  @P3 SYNCS.ARRIVE.TRANS64 RZ, [UR17], R2 ;  /* 0x00000002ffff39a7 */ /* 0x0005e20008000011 */
[----:B------:R-:W-:-:S04]  /*1f90*/  ULOP3.LUT UR5, UR23, 0x2, URZ, 0xfc, !UPT ;  /* 0x0000000217057892 */ /* 0x000fc8000f8efcff */
[----:B------:R-:W-:-:S09]  /*1fa0*/  UISETP.NE.AND UP0, UPT, UR5, 0x2, UPT ;  /* 0x000000020500788c */ /* 0x000fd2000bf05270 */
[----:B------:R-:W-:Y:S05]  /*1fb0*/  BRA.U UP0, `(.L_x_35) ;  /* 0x0000000100047547 */ /* 0x000fea000b800000 */
[----:B------:R-:W-:Y:S05]  /*1fc0*/  BPT.TRAP 0x1 ;  /* 0x000000040000795c */ /* 0x000fea0000300000 */
.L_x_35:
[----:B------:R-:W-:Y:S04]  /*1fd0*/  BSSY.RECONVERGENT B0, `(.L_x_36) ;  /* 0x0000003000007945 */ /* 0x000fe80003800200 */
[----:B------:R-:W-:Y:S05]  /*1fe0*/  @!P2 BRA `(.L_x_37) ;  /* 0x000000000004a947 */ /* 0x000fea0003800000 */
[----:B------:R-:W-:Y:S05]  /*1ff0*/  BPT.TRAP 0x1 ;  /* 0x000000040000795c */ /* 0x000fea0000300000 */
.L_x_37:
[----:B------:R-:W-:Y:S05]  /*2000*/  BSYNC.RECONVERGENT B0 ;  /* 0x0000000000007941 */ /* 0x000fea0003800200 */
.L_x_36:
[----:B------:R-:W-:Y:S02]  /*2010*/  UIADD3 UR5, UPT, UPT, UR4, 0x1, URZ ;  /* 0x0000000104057890 */ /* 0x000fe4000fffe0ff */
[----:B------:R-:W-:Y:S02]  /*2020*/  USHF.L.U32 UR18, UR13, 0x6, URZ ;  /* 0x000000060d127899 */ /* 0x000fe400080006ff */
[----:B------:R-:W-:Y:S02]  /*2030*/  UISETP.NE.AND UP0, UPT, UR5, 0x5, UPT ;  /* 0x000000050500788c */ /* 0x000fe4000bf05270 */
[----:B------:R-:W-:Y:S02]  /*2040*/  ULOP3.LUT UR17, UR17, 0xfefffff8, URZ, 0xc0, !UPT ;  /* 0xfefffff811117892 */ /* 0x000fe4000f8ec0ff */
[----:B------:R-:W-:Y:S02]  /*2050*/  USEL UR8, URZ, 0x1, UP0 ;  /* 0x00000001ff087887 */ /* 0x000fe40008000000 */
[----:B------:R-:W-:-:S02]  /*2060*/  USEL UR7, UR5, URZ, UP0 ;  /* 0x000000ff05077287 */ /* 0x000fc40008000000 */
[----:B------:R-:W-:Y:S02]  /*2070*/  UIADD3 UR14, UP0, UPT, UR26, 0x180, URZ ;  /* 0x000001801a0e7890 */ /* 0x000fe4000ff1e0ff */
        /* <DEDUP_REMOVED lines=9> */
[----:B------:R-:W-:Y:S02]  /*2110*/  UIADD3.X UR5, UPT, UPT, URZ, UR27, URZ, UP1, !UPT ;  /* 0x0000001bff057290 */ /* 0x000fe40008ffe4ff */
[----:B------:R-:W-:Y:S02]  /*2120*/  UIADD3 UR8, UPT, UPT, UR6, 0x24800, UR8 ;  /* 0x0002480006087890 */ /* 0x000fe4000fffe008 */
[----:B------:R-:W-:Y:S01]  /*2130*/  UIADD3.X UR15, UPT, UPT, URZ, UR27, URZ, UP0, !UPT ;  /* 0x0000001bff0f7290 */ /* 0x000fe200087fe4ff */
[----:B------:R-:W-:Y:S01]  /*2140*/  UMOV UR28, 0x0 ;  /* 0x00000000001c7882 */ /* 0x000fe20000000000 */
[----:B------:R-:W-:Y:S01]  /*2150*/  UMOV UR29, 0x10000000 ;  /* 0x10000000001d7882 */ /* 0x000fe20000000000 */
[----:B------:R-:W-:Y:S01]  /*2160*/  UMOV UR19, UR35 ;  /* 0x0000002300137c82 */ /* 0x000fe20008000000 */
[----:B------:R-:W-:Y:S01]  /*2170*/  UMOV UR20, UR36 ;  /* 0x0000002400147c82 */ /* 0x000fe20008000000 */
[----:B------:R-:W-:Y:S01]  /*2180*/  UMOV UR12, UR36 ;  /* 0x00000024000c7c82 */ /* 0x000fe20008000000 */
[----:B------:R1:W-:Y:S01]  /*2190*/  UTMALDG.3D.MULTICAST.2CTA [UR16], [UR4], UR10, desc[UR28] ;  /* 0x00001c10040073b4 */ /* 0x0003e2000821180a */
[----:B------:R-:W-:Y:S01]  /*21a0*/  UMOV UR9, UR17 ;  /* 0x0000001100097c82 */ /* 0x000fe20008000000 */
[----:B------:R-:W-:-:S04]  /*21b0*/  UIADD3 UR13, UPT, UPT, UR13, 0x1, URZ ;  /* 0x000000010d0d7890 */ /* 0x000fc8000fffe0ff */
[----:B------:R-:W-:Y:S01]  /*21c0*/  UISETP.NE.AND UP0, UPT, UR13, UR24, UPT ;  /* 0x000000180d00728c */ /* 0x000fe2000bf05270 */
[----:B-1----:R-:W-:Y:S01]  /*21d0*/  UMOV UR10, UR18 ;  /* 0x00000012000a7c82 */ /* 0x002fe20008000000 */
[----:B------:R-:W-:Y:S01]  /*21e0*/  UMOV UR4, UR7 ;  /* 0x0000000700047c82 */ /* 0x000fe20008000000 */
[----:B------:R3:W-:Y:S06]  /*21f0*/  UTMALDG.3D.2CTA [UR8], [UR14], desc[UR28] ;  /* 0x00001c080e0075b4 */ /* 0x0007ec0008211000 */
[----:B---3--:R-:W-:Y:S05]  /*2200*/  BRA.U UP0, `(.L_x_38) ;  /* 0xfffffffd00447547 */ /* 0x008fea000b83ffff */
.L_x_32:
[C---:B------:R-:W-:Y:S01]  /*2210*/  LEA R3, R11.reuse, UR6, 0x3 ;  /* 0x000000060b037c11 */ /* 0x040fe2000f8e18ff */
[----:B------:R-:W-:Y:S01]  /*2220*/  NOP ;  /* 0x0000000000007918 */ /* 0x000fe20000000000 */
[----:B-1----:R-:W-:Y:S02]  /*2230*/  SHF.L.U32 R0, R10, 0x1f, RZ ;  /* 0x0000001f0a007819 */ /* 0x002fe400000006ff */
[----:B------:R-:W-:Y:S02]  /*2240*/  LEA R5, R11, UR6, 0x4 ;  /* 0x000000060b057c11 */ /* 0x000fe4000f8e20ff */
[----:B--2-4-:R-:W1:Y:S02]  /*2250*/  SYNCS.PHASECHK.TRANS64.TRYWAIT P0, [R3+URZ+0xa0], R0 ;  /* 0x0000a000030075a7 */ /* 0x014e6400080011ff */
[----:B-1----:R-:W-:Y:S05]  /*2260*/  @!P0 BRA `(.L_x_39) ;  /* 0x00000098004c8947 */ /* 0x002fea0003800000 */
.L_x_151:
[----:B------:R-:W2:Y:S01]  /*2270*/  LDS.128 R4, [R5+0x110] ;  /* 0x0001100005047984 */ /* 0x000ea20000000c00 */
[----:B------:R-:W-:Y:S01]  /*2280*/  UISETP.GE.AND UP0, UPT, UR42, 0x1, UPT ;  /* 0x000000012a00788c */ /* 0x000fe2000bf06270 */
[----:B------:R-:W-:Y:S01]  /*2290*/  @!PT LDS RZ, [RZ] ;  /* 0x00000000fffff984 */ /* 0x000fe20000000800 */
[----:B------:R-:W-:Y:S01]  /*22a0*/  @!PT LDS RZ, [RZ] ;  /* 0x00000000fffff984 */ /* 0x000fe20000000800 */
[----:B------:R-:W-:Y:S01]  /*22b0*/  @!PT LDS RZ, [RZ] ;  /* 0x00000000fffff984 */ /* 0x000fe20000000800 */
[----:B------:R-:W-:Y:S01]  /*22c0*/  @!PT LDS RZ, [RZ] ;  /* 0x00000000fffff984 */ /* 0x000fe20000000800 */
[----:B------:R3:W-:Y:S06]  /*22d0*/  MEMBAR.ALL.CTA ;  /* 0x0000000000007992 */ /* 0x0007ec0000008000 */
[----:B---3--:R-:W3:Y:S01]  /*22e0*/  FENCE.VIEW.ASYNC.S ;  /* 0x00000000000073c6 */ /* 0x008ee20000000000 */
[----:B--2---:R-:W-:-:S13]  /*22f0*/  LOP3.LUT P0, RZ, R6, 0x1, RZ, 0xc0, !PT ;  /* 0x0000000106ff7812 */ /* 0x004fda000780c0ff */
[----:B---3--:R-:W-:Y:S01]  /*2300*/  VOTEU.ANY UP1, P0 ;  /* 0x0000000000ff7886 */ /* 0x008fe20000020100 */
[----:B------:R-:W-:-:S13]  /*2310*/  PLOP3.LUT P0, PT, PT, PT, UP1, 0x80, 0x8 ;  /* 0x000000000008781c */ /* 0x000fda0003f0f018 */
[----:B-1----:R-:W-:Y:S02]  /*2320*/  @P0 LOP3.LUT R0, R5, 0xffff, RZ, 0xc0, !PT ;  /* 0x0000ffff05000812 */ /* 0x002fe400078ec0ff */
[----:B------:R-:W-:Y:S02]  /*2330*/  @P0 MOV R2, R4 ;  /* 0x0000000400020202 */ /* 0x000fe40000000f00 */
[----:B------:R-:W-:Y:S01]  /*2340*/  @P0 R2UR UR5, R0 ;  /* 0x00000000000502ca */ /* 0x000fe200000e0000 */
[----:B------:R-:W-:Y:S01]  /*2350*/  VIADD R0, R3, 0xb0 ;  /* 0x000000b003007836 */ /* 0x000fe20000000000 */
[----:B------:R-:W-:Y:S02]  /*2360*/  @P0 SHF.R.U32.HI R4, RZ, 0x10, R5 ;  /* 0x00000010ff040819 */ /* 0x000fe40000011605 */
[----:B------:R-:W-:Y:S02]  /*2370*/  @P0 R2UR UR8, R2 ;  /* 0x00000000020802ca */ /* 0x000fe400000e0000 */
[----:B------:R-:W-:-:S02]  /*2380*/  PRMT R0, RZ, 0x654, R0 ;  /* 0x00000654ff007816 */ /* 0x000fc40000000000 */
[----:B------:R-:W-:Y:S02]  /*2390*/  @P0 R2UR UR4, R4 ;  /* 0x00000000040402ca */ /* 0x000fe400000e0000 */
[----:B------:R1:W-:Y:S03]  /*23a0*/  SYNCS.ARRIVE.TRANS64.RED.A1T0 RZ, [R0+URZ], RZ ;  /* 0x000000ff00ff79a7 */ /* 0x0003e600081004ff */
[----:B------:R-:W-:-:S04]  /*23b0*/  @UP1 UMOV UR30, UR5 ;  /* 0x00000005001e1c82 */ /* 0x000fc80008000000 */
[----:B------:R-:W-:-:S04]  /*23c0*/  @UP1 UMOV UR31, UR8 ;  /* 0x00000008001f1c82 */ /* 0x000fc80008000000 */
[----:B------:R-:W-:Y:S01]  /*23d0*/  @UP1 UMOV UR36, UR4 ;  /* 0x0000000400241c82 */ /* 0x000fe20008000000 */
[----:B------:R-:W-:Y:S05]  /*23e0*/  BRA.U !UP0, `(.L_x_40) ;  /* 0x0000000108d47547 */ /* 0x000fea000b800000 */
[----:B------:R-:W2:Y:S01]  /*23f0*/  LDCU.128 UR12, c[0x0][0xb10] ;  /* 0x00016200ff0c77ac */ /* 0x000ea20008000c00 */
[----:B------:R-:W3:Y:S01]  /*2400*/  LDCU UR24, c[0x0][0xb20] ;  /* 0x00016400ff1877ac */ /* 0x000ee20008000800 */
[----:B------:R-:W4:Y:S01]  /*2410*/  LDCU UR20, c[0x0][0xb0c] ;  /* 0x00016180ff1477ac */ /* 0x000f220008000800 */
[----:B------:R-:W1:Y:S01]  /*2420*/  LDCU.64 UR10, c[0x0][0xb28] ;  /* 0x00016500ff0a77ac */ /* 0x000e620008000a00 */
[----:B------:R-:W-:Y:S02]  /*2430*/  UISETP.NE.AND UP3, UPT, UR42, 0x1, UPT ;  /* 0x000000012a00788c */ /* 0x000fe4000bf65270 */
[----:B--2---:R-:W-:Y:S02]  /*2440*/  UIMAD.WIDE.U32 UR8, UR37, UR15, URZ ;  /* 0x0000000f250872a5 */ /* 0x004fe4000f8e00ff */
[----:B------:R-:W-:Y:S02]  /*2450*/  UIMAD.WIDE.U32 UR4, UR38, UR12, URZ ;  /* 0x0000000c260472a5 */ /* 0x000fe4000f8e00ff */
[----:B------:R-:W-:-:S02]  /*2460*/  UISETP.NE.AND UP0, UPT, UR14, 0x1, UPT ;  /* 0x000000010e00788c */ /* 0x000fc4000bf05270 */
[----:B------:R-:W-:Y:S01]  /*2470*/  UIMAD.WIDE.U32 UR28, UR30, UR15, URZ ;  /* 0x0000000f1e1c72a5 */ /* 0x000fe2000f8e00ff */
[----:B------:R-:W-:Y:S02]  /*2480*/  UMOV UR8, UR9 ;  /* 0x0000000900087c82 */ /* 0x000fe40008000000 */
[----:B------:R-:W-:Y:S01]  /*2490*/  UMOV UR4, UR5 ;  /* 0x0000000500047c82 */ /* 0x000fe20008000000 */
[----:B---3--:R-:W-:Y:S02]  /*24a0*/  USHF.R.U32.HI UR8, URZ, UR24, UR8 ;  /* 0x00000018ff087299 */ /* 0x008fe40008011608 */
[----:B----4-:R-:W-:Y:S02]  /*24b0*/  UISETP.NE.AND UP2, UPT, UR20, 0x1, UPT ;  /* 0x000000011400788c */ /* 0x010fe4000bf45270 */
[----:B------:R-:W-:Y:S02]  /*24c0*/  USHF.R.U32.HI UR4, URZ, UR13, UR4 ;  /* 0x0000000dff047299 */ /* 0x000fe40008011604 */
[----:B------:R-:W-:-:S02]  /*24d0*/  USEL UR5, UR37, UR8, !UP0 ;  /* 0x0000000825057287 */ /* 0x000fc4000c000000 */
[----:B------:R-:W-:Y:S02]  /*24e0*/  USEL UR8, UR38, UR4, !UP2 ;  /* 0x0000000426087287 */ /* 0x000fe4000d000000 */
[----:B-1----:R-:W-:Y:S01]  /*24f0*/  UIMAD.WIDE.U32 UR16, UR5, UR10, URZ ;  /* 0x0000000a051072a5 */ /* 0x002fe2000f8e00ff */
[----:B------:R-:W-:Y:S01]  /*2500*/  UMOV UR4, UR29 ;  /* 0x0000001d00047c82 */ /* 0x000fe20008000000 */
[----:B------:R-:W-:Y:S02]  /*2510*/  UIMAD.WIDE.U32 UR18, UR31, UR12, URZ ;  /* 0x0000000c1f1272a5 */ /* 0x000fe4000f8e00ff */
[----:B------:R-:W-:-:S03]  /*2520*/  UIMAD.WIDE.U32 UR28, UR8, UR10, URZ ;  /* 0x0000000a081c72a5 */ /* 0x000fc6000f8e00ff */
[----:B------:R-:W-:Y:S01]  /*2530*/  UMOV UR16, UR17 ;  /* 0x0000001100107c82 */ /* 0x000fe20008000000 */
[----:B------:R-:W-:Y:S02]  /*2540*/  USHF.R.U32.HI UR4, URZ, UR24, UR4 ;  /* 0x00000018ff047299 */ /* 0x000fe40008011604 */
[----:B------:R-:W-:Y:S01]  /*2550*/  @UP3 USHF.R.U32.HI UR5, URZ, UR11, UR16 ;  /* 0x0000000bff053299 */ /* 0x000fe20008011610 */
[----:B------:R-:W-:Y:S01]  /*2560*/  UMOV UR18, UR19 ;  /* 0x0000001300127c82 */ /* 0x000fe20008000000 */
[----:B------:R-:W-:Y:S01]  /*2570*/  UMOV UR28, UR29 ;  /* 0x0000001d001c7c82 */ /* 0x000fe20008000000 */
[----:B------:R-:W-:Y:S02]  /*2580*/  USHF.R.U32.HI UR13, URZ, UR13, UR18 ;  /* 0x0000000dff0d7299 */ /* 0x000fe40008011612 */
[----:B------:R-:W-:Y:S02]  /*2590*/  USEL UR4, UR30, UR4, !UP0 ;  /* 0x000000041e047287 */ /* 0x000fe4000c000000 */
[----:B------:R-:W-:-:S02]  /*25a0*/  @UP3 USHF.R.U32.HI UR8, URZ, UR11, UR28 ;  /* 0x0000000bff083299 */ /* 0x000fc4000801161c */
[----:B------:R-:W-:Y:S02]  /*25b0*/  UIMAD UR9, UR42, UR5, URZ ;  /* 0x000000052a0972a4 */ /* 0x000fe4000f8e02ff */
[----:B------:R-:W-:Y:S02]  /*25c0*/  USEL UR5, UR31, UR13, !UP2 ;  /* 0x0000000d1f057287 */ /* 0x000fe4000d000000 */
[----:B------:R-:W-:Y:S02]  /*25d0*/  UIMAD UR12, UR42, UR8, URZ ;  /* 0x000000082a0c72a4 */ /* 0x000fe4000f8e02ff */
[----:B------:R-:W-:Y:S02]  /*25e0*/  UISETP.GE.AND UP0, UPT, UR4, UR9, UPT ;  /* 0x000000090400728c */ /* 0x000fe4000bf06270 */
[----:B------:R-:W-:Y:S02]  /*25f0*/  UIMAD.WIDE.U32 UR16, UR4, UR10, URZ ;  /* 0x0000000a041072a5 */ /* 0x000fe4000f8e00ff */
[----:B------:R-:W-:-:S02]  /*2600*/  UISETP.GE.OR UP0, UPT, UR5, UR12, UP0 ;  /* 0x0000000c0500728c */ /* 0x000fc40008706670 */
        /* <DEDUP_REMOVED lines=19> */
.L_x_40:
[----:B------:R-:W2:Y:S02]  /*2740*/  LDCU UR4, c[0x0][0xb30] ;  /* 0x00016600ff0477ac */ /* 0x000ea40008000800 */
[----:B--2---:R-:W-:-:S09]  /*2750*/  UISETP.NE.AND UP0, UPT, UR4, 0x1, UPT ;  /* 0x000000010400788c */ /* 0x004fd2000bf05270 */
        /* <DEDUP_REMOVED lines=18> */
.L_x_41:
[----:B------:R-:W-:Y:S01]  /*2880*/  VIADD R11, R11, 0x1 ;  /* 0x000000010b0b7836 */ /* 0x000fe20000000000 */
[----:B------:R-:W-:Y:S01]  /*2890*/  R2UR UR4, R152 ;  /* 0x00000000980472ca */ /* 0x000fe200000e0000 */
[----:B------:R-:W-:Y:S01]  /*28a0*/  UIADD3 UR16, UPT, UPT, UR30, UR63, URZ ;  /* 0x0000003f1e107290 */ /* 0x000fe2000fffe0ff */
[----:B------:R-:W-:Y:S02]  /*28b0*/  PLOP3.LUT P1, PT, PT, PT, PT, 0x80, 0x8 ;  /* 0x000000000008781c */ /* 0x000fe40003f2f070 */
[----:B------:R-:W-:-:S04]  /*28c0*/  ISETP.NE.AND P0, PT, R11, 0x2, PT ;  /* 0x000000020b00780c */ /* 0x000fc80003f05270 */
[----:B------:R-:W-:Y:S02]  /*28d0*/  SEL R3, RZ, 0x1, P0 ;  /* 0x00000001ff037807 */ /* 0x000fe40000000000 */
[----:B------:R-:W-:Y:S02]  /*28e0*/  SEL R11, R11, RZ, P0 ;  /* 0x000000ff0b0b7207 */ /* 0x000fe40000000000 */
[----:B------:R-:W-:Y:S01]  /*28f0*/  LOP3.LUT R10, R10, R3, RZ, 0x3c, !PT ;  /* 0x000000030a0a7212 */ /* 0x000fe200078e3cff */
[----:B------:R-:W-:Y:S01]  /*2900*/  UIADD3 UR20, UPT, UPT, UR31, UR4, URZ ;  /* 0x000000041f147290 */ /* 0x000fe2000fffe0ff */
[----:B------:R-:W-:Y:S11]  /*2910*/  BRA.U UP1, `(.L_x_42) ;  /* 0xfffffff101287547 */ /* 0x000ff6000b83ffff */
[----:B------:R-:W-:Y:S01]  /*2920*/  UIADD3 UR8, UPT, UPT, UR6, 0x28, URZ ;  /* 0x0000002806087890 */ /* 0x000fe2000fffe0ff */
[----:B------:R-:W-:-:S03]  /*2930*/  SHF.L.U32 R3, R12, 0x1f, RZ ;  /* 0x0000001f0c037819 */ /* 0x000fc600000006ff */
[----:B------:R-:W-:-:S09]  /*2940*/  ULEA UR4, UR7, UR8, 0x3 ;  /* 0x0000000807047291 */ /* 0x000fd2000f8e18ff */
[----:B------:R-:W2:Y:S02]  /*2950*/  SYNCS.PHASECHK.TRANS64.TRYWAIT P0, [UR4], R3 ;  /* 0x00000003ff0075a7 */ /* 0x000ea40008001104 */
[----:B--2---:R-:W-:Y:S05]  /*2960*/  @!P0 BRA `(.L_x_43) ;  /* 0x0000009000a08947 */ /* 0x004fea0003800000 */
.L_x_153:
[----:B------:R-:W-:-:S04]  /*2970*/  UIADD3 UR4, UPT, UPT, UR7, 0x1, URZ ;  /* 0x0000000107047890 */ /* 0x000fc8000fffe0ff */
[----:B------:R-:W-:-:S04]  /*2980*/  UISETP.NE.AND UP0, UPT, UR4, 0x5, UPT ;  /* 0x000000050400788c */ /* 0x000fc8000bf05270 */
[----:B------:R-:W-:Y:S02]  /*2990*/  USEL UR6, URZ, 0x1, UP0 ;  /* 0x00000001ff067887 */ /* 0x000fe40008000000 */
[----:B------:R-:W-:-:S04]  /*29a0*/  USEL UR4, UR4, URZ, UP0 ;  /* 0x000000ff04047287 */ /* 0x000fc80008000000 */
[----:B------:R-:W-:Y:S01]  /*29b0*/  ULEA UR5, UR4, UR8, 0x3 ;  /* 0x0000000804057291 */ /* 0x000fe2000f8e18ff */
[----:B------:R-:W-:-:S04]  /*29c0*/  LOP3.LUT R2, R12, UR6, RZ, 0x3c, !PT ;  /* 0x000000060c027c12 */ /* 0x000fc8000f8e3cff */
[----:B-1----:R-:W-:-:S04]  /*29d0*/  SHF.L.U32 R3, R2, 0x1f, RZ ;  /* 0x0000001f02037819 */ /* 0x002fc800000006ff */
[----:B------:R-:W1:Y:S02]  /*29e0*/  SYNCS.PHASECHK.TRANS64.TRYWAIT P0, [UR5], R3 ;  /* 0x00000003ff0075a7 */ /* 0x000e640008001105 */
[----:B-1----:R-:W-:Y:S05]  /*29f0*/  @!P0 BRA `(.L_x_44) ;  /* 0x0000009000948947 */ /* 0x002fea0003800000 */
.L_x_155:
        /* <DEDUP_REMOVED lines=9> */
.L_x_157:
        /* <DEDUP_REMOVED lines=9> */
.L_x_159:
[----:B------:R-:W-:-:S04]  /*2b20*/  UIADD3 UR4, UPT, UPT, UR4, 0x1, URZ ;  /* 0x0000000104047890 */ /* 0x000fc8000fffe0ff */
[----:B------:R-:W-:-:S04]  /*2b30*/  UISETP.NE.AND UP0, UPT, UR4, 0x5, UPT ;  /* 0x000000050400788c */ /* 0x000fc8000bf05270 */
[----:B------:R-:W-:Y:S02]  /*2b40*/  USEL UR5, URZ, 0x1, UP0 ;  /* 0x00000001ff057887 */ /* 0x000fe40008000000 */
[----:B------:R-:W-:-:S04]  /*2b50*/  USEL UR4, UR4, URZ, UP0 ;  /* 0x000000ff04047287 */ /* 0x000fc80008000000 */
[----:B------:R-:W-:Y:S01]  /*2b60*/  ULEA UR4, UR4, UR8, 0x3 ;  /* 0x0000000804047291 */ /* 0x000fe2000f8e18ff */
[----:B-1----:R-:W-:-:S04]  /*2b70*/  LOP3.LUT R3, R2, UR5, RZ, 0x3c, !PT ;  /* 0x0000000502037c12 */ /* 0x002fc8000f8e3cff */
[----:B------:R-:W-:Y:S01]  /*2b80*/  SHF.L.U32 R3, R3, 0x1f, RZ ;  /* 0x0000001f03037819 */ /* 0x000fe200000006ff */
[----:B------:R-:W-:-:S07]  /*2b90*/  IMAD.U32 R0, RZ, RZ, UR4 ;  /* 0x00000004ff007e24 */ /* 0x000fce000f8e00ff */
.L_x_47:
[----:B-1----:R1:W2:Y:S02]  /*2ba0*/  SYNCS.PHASECHK.TRANS64.TRYWAIT P0, [R0+URZ], R3 ;  /* 0x00000003000075a7 */ /* 0x0022a400080011ff */
[----:B--2---:R-:W-:Y:S05]  /*2bb0*/  @!P0 NANOSLEEP.SYNCS 0x989680 ;  /* 0x009896800000895d */ /* 0x004fea0003900000 */
[----:B------:R-:W2:Y:S02]  /*2bc0*/  @!P0 SYNCS.PHASECHK.TRANS64 P0, [R0+URZ], R3 ;  /* 0x00000003000085a7 */ /* 0x000ea400080010ff */
[----:B--2---:R-:W-:Y:S05]  /*2bd0*/  @P0 EXIT ;  /* 0x000000000000094d */ /* 0x004fea0003800000 */
[----:B------:R-:W-:Y:S05]  /*2be0*/  BRA `(.L_x_47) ;  /* 0xfffffffc00ec7947 */ /* 0x000fea000383ffff */
.L_x_22:
[----:B------:R-:W-:-:S04]  /*2bf0*/  UISETP.NE.AND UP0, UPT, UR47, URZ, UPT ;  /* 0x000000ff2f00728c */ /* 0x000fc8000bf05270 */
[----:B------:R-:W-:-:S09]  /*2c00*/  UISETP.NE.OR UP0, UPT, UR17, 0x1, UP0 ;  /* 0x000000011100788c */ /* 0x000fd20008705670 */
[----:B------:R-:W-:Y:S05]  /*2c10*/  BRA.U UP0, `(.L_x_48) ;  /* 0x0000000500487547 */ /* 0x000fea000b800000 */
[----:B------:R-:W-:Y:S01]  /*2c20*/  ISETP.GE.U32.AND P2, PT, R0, 0x8, PT ;  /* 0x000000080000780c */ /* 0x000fe20003f46070 */
[----:B------:R-:W-:Y:S01]  /*2c30*/  IMAD.MOV.U32 R12, RZ, RZ, 0x1 ;  /* 0x00000001ff0c7424 */ /* 0x000fe200078e00ff */
[----:B------:R-:W-:Y:S02]  /*2c40*/  CS2R R10, SRZ ;  /* 0x00000000000a7805 */ /* 0x000fe4000001ff00 */
[----:B------:R-:W-:Y:S01]  /*2c50*/  CS2R R8, SRZ ;  /* 0x0000000000087805 */ /* 0x000fe2000001ff00 */
[----:B------:R-:W-:Y:S01]  /*2c60*/  UMOV UR6, 0x400 ;  /* 0x0000040000067882 */ /* 0x000fe20000000000 */
[----:B------:R-:W-:Y:S01]  /*2c70*/  UMOV UR5, URZ ;  /* 0x000000ff00057c82 */ /* 0x000fe20008000000 */
[----:B------:R-:W-:-:S12]  /*2c80*/  ULEA UR6, UR47, UR6, 0x18 ;  /* 0x000000062f067291 */ /* 0x000fd8000f8ec0ff */
.L_x_52:
[----:B------:R-:W-:Y:S02]  /*2c90*/  LEA R2, R8, UR6, 0x3 ;  /* 0x0000000608027c11 */ /* 0x000fe4000f8e18ff */
[----:B------:R-:W-:-:S03]  /*2ca0*/  SHF.L.U32 R5, R9, 0x1f, RZ ;  /* 0x0000001f09057819 */ /* 0x000fc600000006ff */
[----:B------:R-:W-:Y:S01]  /*2cb0*/  VIADD R4, R2, 0xf0 ;  /* 0x000000f002047836 */ /* 0x000fe20000000000 */
[----:B------:R-:W2:Y:S02]  /*2cc0*/  SYNCS.PHASECHK.TRANS64.TRYWAIT P0, [R2+URZ+0xe0], R5 ;  /* 0x0000e005020075a7 */ /* 0x000ea400080011ff */
[----:B--2---:R-:W-:Y:S05]  /*2cd0*/  @!P0 BRA `(.L_x_49) ;  /* 0x0000009000248947 */ /* 0x004fea0003800000 */
.L_x_160:
[----:B------:R-:W-:Y:S01]  /*2ce0*/  ULEA UR4, UR5, UR6, 0x3 ;  /* 0x0000000605047291 */ /* 0x000fe2000f8e18ff */
[----:B------:R-:W-:Y:S02]  /*2cf0*/  PRMT R4, RZ, 0x654, R4 ;  /* 0x00000654ff047816 */ /* 0x000fe40000000004 */
[----:B--2---:R-:W-:Y:S01]  /*2d00*/  SHF.L.U32 R5, R12, 0x1f, RZ ;  /* 0x0000001f0c057819 */ /* 0x004fe200000006ff */
[----:B------:R-:W-:Y:S01]  /*2d10*/  UIADD3 UR7, UPT, UPT, UR4, 0xa0, URZ ;  /* 0x000000a004077890 */ /* 0x000fe2000fffe0ff */
[----:B------:R2:W-:Y:S05]  /*2d20*/  SYNCS.ARRIVE.TRANS64.RED.A1T0 RZ, [R4+URZ], RZ ;  /* 0x000000ff04ff79a7 */ /* 0x0005ea00081004ff */
[----:B------:R-:W-:Y:S01]  /*2d30*/  IMAD.U32 R7, RZ, RZ, UR7 ;  /* 0x00000007ff077e24 */ /* 0x000fe2000f8e00ff */
[----:B------:R-:W3:Y:S04]  /*2d40*/  SYNCS.PHASECHK.TRANS64.TRYWAIT P0, [UR4+0xb0], R5 ;  /* 0x0000b005ff0075a7 */ /* 0x000ee80008001104 */
[----:B------:R-:W-:Y:S01]  /*2d50*/  PRMT R6, R0, 0x654, R7 ;  /* 0x0000065400067816 */ /* 0x000fe20000000007 */
[----:B--2---:R-:W-:Y:S01]  /*2d60*/  @!P2 IMAD.MOV.U32 R4, RZ, RZ, 0x10 ;  /* 0x00000010ff04a424 */ /* 0x004fe200078e00ff */
[----:B---3--:R-:W-:Y:S06]  /*2d70*/  @!P0 BRA `(.L_x_50) ;  /* 0x0000009000108947 */ /* 0x008fec0003800000 */
.L_x_162:
[----:B------:R-:W-:Y:S01]  /*2d80*/  ULEA UR8, UR5, UR6, 0x4 ;  /* 0x0000000605087291 */ /* 0x000fe2000f8e20ff */
[----:B------:R-:W-:Y:S01]  /*2d90*/  SEL R3, R6, R3, !P2 ;  /* 0x0000000306037207 */ /* 0x000fe20005000000 */
[----:B------:R-:W-:Y:S01]  /*2da0*/  UIADD3 UR9, UPT, UPT, UR4, 0xa0, URZ ;  /* 0x000000a004097890 */ /* 0x000fe2000fffe0ff */
[----:B--2---:R-:W-:Y:S01]  /*2db0*/  LEA R2, R11, UR6, 0x3 ;  /* 0x000000060b027c11 */ /* 0x004fe2000f8e18ff */
[----:B------:R-:W-:Y:S01]  /*2dc0*/  UIADD3 UR8, UPT, UPT, UR8, 0x110, URZ ;  /* 0x0000011008087890 */ /* 0x000fe2000fffe0ff */
[----:B------:R-:W-:Y:S01]  /*2dd0*/  SHF.L.U32 R5, R10, 0x1f, RZ ;  /* 0x0000001f0a057819 */ /* 0x000fe200000006ff */
[----:B------:R2:W-:Y:S01]  /*2de0*/  @!P2 SYNCS.ARRIVE.TRANS64.RED RZ, [R3+URZ], R4 ;  /* 0x0000000403ffa9a7 */ /* 0x0005e200080004ff */
[----:B------:R-:W-:Y:S01]  /*2df0*/  UIADD3 UR4, UPT, UPT, UR5, 0x1, URZ ;  /* 0x0000000105047890 */ /* 0x000fe2000fffe0ff */
[----:B------:R-:W-:-:S03]  /*2e00*/  VIADD R8, R8, 0x1 ;  /* 0x0000000108087836 */ /* 0x000fc60000000000 */
[----:B------:R-:W-:Y:S02]  /*2e10*/  UISETP.NE.AND UP0, UPT, UR4, 0x2, UPT ;  /* 0x000000020400788c */ /* 0x000fe4000bf05270 */
[----:B------:R-:W-:Y:S06]  /*2e20*/  UGETNEXTWORKID.BROADCAST [UR8], [UR9] ;  /* 0x00000000080073ca */ /* 0x000fec0008000100 */
[----:B------:R-:W-:Y:S01]  /*2e30*/  USEL UR7, URZ, 0x1, UP0 ;  /* 0x00000001ff077887 */ /* 0x000fe20008000000 */
[----:B------:R-:W-:Y:S01]  /*2e40*/  ISETP.NE.AND P0, PT, R8, 0x2, PT ;  /* 0x000000020800780c */ /* 0x000fe20003f05270 */
[----:B------:R-:W-:Y:S01]  /*2e50*/  USEL UR5, UR4, URZ, UP0 ;  /* 0x000000ff04057287 */ /* 0x000fe20008000000 */
[----:B------:R-:W3:Y:S03]  /*2e60*/  SYNCS.PHASECHK.TRANS64.TRYWAIT P1, [R2+URZ+0xa0], R5 ;  /* 0x0000a005020075a7 */ /* 0x000ee600080211ff */
[----:B------:R-:W-:Y:S01]  /*2e70*/  LOP3.LUT R12, R12, UR7, RZ, 0x3c, !PT ;  /* 0x000000070c0c7c12 */ /* 0x000fe2000f8e3cff */
[----:B--23--:R-:W-:Y:S07]  /*2e80*/  @!P1 BRA `(.L_x_51) ;  /* 0x0000008c00e49947 */ /* 0x00cfee0003800000 */
.L_x_163:
[C---:B------:R-:W-:Y:S01]  /*2e90*/  LEA R4, R11.reuse, UR6, 0x4 ;  /* 0x000000060b047c11 */ /* 0x040fe2000f8e20ff */
[----:B--2---:R-:W-:Y:S01]  /*2ea0*/  VIADD R2, R2, 0xb0 ;  /* 0x000000b002027836 */ /* 0x004fe20000000000 */
[----:B------:R-:W-:Y:S01]  /*2eb0*/  SEL R8, R8, RZ, P0 ;  /* 0x000000ff08087207 */ /* 0x000fe20000000000 */
[----:B------:R-:W-:-:S03]  /*2ec0*/  VIADD R11, R11, 0x1 ;  /* 0x000000010b0b7836 */ /* 0x000fc60000000000 */
[----:B------:R-:W2:Y:S01]  /*2ed0*/  LDS.128 R4, [R4+0x110] ;  /* 0x0001100004047984 */ /* 0x000ea20000000c00 */
[----:B------:R-:W-:Y:S02]  /*2ee0*/  PRMT R2, RZ, 0x654, R2 ;  /* 0x00000654ff027816 */ /* 0x000fe40000000002 */
[C---:B------:R-:W-:Y:S01]  /*2ef0*/  ISETP.NE.AND P1, PT, R11.reuse, 0x2, PT ;  /* 0x000000020b00780c */ /* 0x040fe20003f25270 */
[----:B------:R-:W-:Y:S01]  /*2f00*/  @!PT LDS RZ, [RZ] ;  /* 0x00000000fffff984 */ /* 0x000fe20000000800 */
[----:B------:R-:W-:Y:S01]  /*2f10*/  @!PT LDS RZ, [RZ] ;  /* 0x00000000fffff984 */ /* 0x000fe20000000800 */
[----:B------:R-:W-:Y:S01]  /*2f20*/  @!PT LDS RZ, [RZ] ;  /* 0x00000000fffff984 */ /* 0x000fe20000000800 */
[----:B------:R-:W-:Y:S01]  /*2f30*/  @!PT LDS RZ, [RZ] ;  /* 0x00000000fffff984 */ /* 0x000fe20000000800 */
[----:B------:R3:W-:Y:S06]  /*2f40*/  MEMBAR.ALL.CTA ;  /* 0x0000000000007992 */ /* 0x0007ec0000008000 */
[----:B---3--:R-:W3:Y:S01]  /*2f50*/  FENCE.VIEW.ASYNC.S ;  /* 0x00000000000073c6 */ /* 0x008ee20000000000 */
[----:B------:R-:W-:Y:S01]  /*2f60*/  SEL R11, R11, RZ, P1 ;  /* 0x000000ff0b0b7207 */ /* 0x000fe20000800000 */
[----:B---3--:R3:W-:Y:S01]  /*2f70*/  SYNCS.ARRIVE.TRANS64.RED.A1T0 RZ, [R2+URZ], RZ ;  /* 0x000000ff02ff79a7 */ /* 0x0087e200081004ff */
[----:B--2---:R-:W-:-:S02]  /*2f80*/  LOP3.LUT P3, RZ, R6, 0x1, RZ, 0xc0, !PT ;  /* 0x0000000106ff7812 */ /* 0x004fc4000786c0ff */
[----:B------:R-:W-:-:S04]  /*2f90*/  SEL R5, RZ, 0x1, P1 ;  /* 0x00000001ff057807 */ /* 0x000fc80000800000 */
[----:B------:R-:W-:Y:S02]  /*2fa0*/  LOP3.LUT R10, R10, R5, RZ, 0x3c, !PT ;  /* 0x000000050a0a7212 */ /* 0x000fe400078e3cff */
[----:B---3--:R-:W-:-:S04]  /*2fb0*/  SEL R2, RZ, 0x1, P0 ;  /* 0x00000001ff027807 */ /* 0x008fc80000000000 */
[----:B------:R-:W-:Y:S01]  /*2fc0*/  LOP3.LUT R9, R9, R2, RZ, 0x3c, !PT ;  /* 0x0000000209097212 */ /* 0x000fe200078e3cff */
[----:B------:R-:W-:Y:S06]  /*2fd0*/  @P3 BRA `(.L_x_52) ;  /* 0xfffffffc002c3947 */ /* 0x000fec000383ffff */
[----:B------:R-:W-:Y:S01]  /*2fe0*/  ULEA UR4, UR5, UR6, 0x3 ;  /* 0x0000000605047291 */ /* 0x000fe2000f8e18ff */
[----:B------:R-:W-:-:S08]  /*2ff0*/  SHF.L.U32 R3, R12, 0x1f, RZ ;  /* 0x0000001f0c037819 */ /* 0x000fd000000006ff */
[----:B------:R-:W2:Y:S02]  /*3000*/  SYNCS.PHASECHK.TRANS64 P0, [UR4+0xb0], R3 ;  /* 0x0000b003ff0075a7 */ /* 0x000ea40008001004 */
[----:B--2---:R-:W-:Y:S05]  /*3010*/  @P0 BRA `(.L_x_53) ;  /* 0x0000000000080947 */ /* 0x004fea0003800000 */
[----:B------:R-:W2:Y:S02]  /*3020*/  SYNCS.PHASECHK.TRANS64.TRYWAIT P0, [UR4+0xb0], R3 ;  /* 0x0000b003ff0075a7 */ /* 0x000ea40008001104 */
[----:B--2---:R-:W-:Y:S05]  /*3030*/  @!P0 BRA `(.L_x_54) ;  /* 0x0000008c008c8947 */ /* 0x004fea0003800000 */
.L_x_53:
[----:B------:R-:W-:-:S04]  /*3040*/  UIADD3 UR7, UPT, UPT, UR5, 0x1, URZ ;  /* 0x0000000105077890 */ /* 0x000fc8000fffe0ff */
[----:B------:R-:W-:-:S04]  /*3050*/  UISETP.NE.AND UP0, UPT, UR7, 0x2, UPT ;  /* 0x000000020700788c */ /* 0x000fc8000bf05270 */
[----:B------:R-:W-:Y:S02]  /*3060*/  USEL UR8, URZ, 0x1, UP0 ;  /* 0x00000001ff087887 */ /* 0x000fe40008000000 */
[----:B------:R-:W-:-:S04]  /*3070*/  USEL UR7, UR7, URZ, UP0 ;  /* 0x000000ff07077287 */ /* 0x000fc80008000000 */
[----:B------:R-:W-:Y:S01]  /*3080*/  ULEA UR7, UR7, UR6, 0x3 ;  /* 0x0000000607077291 */ /* 0x000fe2000f8e18ff */
[----:B--2---:R-:W-:-:S04]  /*3090*/  LOP3.LUT R3, R12, UR8, RZ, 0x3c, !PT ;  /* 0x000000080c037c12 */ /* 0x004fc8000f8e3cff */
[----:B------:R-:W-:-:S04]  /*30a0*/  SHF.L.U32 R0, R3, 0x1f, RZ ;  /* 0x0000001f03007819 */ /* 0x000fc800000006ff */
[----:B------:R-:W2:Y:S02]  /*30b0*/  SYNCS.PHASECHK.TRANS64 P0, [UR7+0xb0], R0 ;  /* 0x0000b000ff0075a7 */ /* 0x000ea40008001007 */
[----:B-12---:R-:W-:Y:S05]  /*30c0*/  @P0 EXIT ;  /* 0x000000000000094d */ /* 0x006fea0003800000 */
[----:B------:R-:W-:Y:S02]  /*30d0*/  SHF.L.U32 R3, R3, 0x1f, RZ ;  /* 0x0000001f03037819 */ /* 0x000fe400000006ff */
[----:B------:R-:W-:-:S07]  /*30e0*/  MOV R0, UR7 ;  /* 0x0000000700007c02 */ /* 0x000fce0008000f00 */
.L_x_55:
[----:B-1----:R1:W2:Y:S02]  /*30f0*/  SYNCS.PHASECHK.TRANS64.TRYWAIT P0, [R0+URZ+0xb0], R3 ;  /* 0x0000b003000075a7 */ /* 0x0022a400080011ff */
[----:B--2---:R-:W-:Y:S05]  /*3100*/  @!P0 NANOSLEEP.SYNCS 0x989680 ;  /* 0x009896800000895d */ /* 0x004fea0003900000 */
[----:B------:R-:W2:Y:S02]  /*3110*/  @!P0 SYNCS.PHASECHK.TRANS64 P0, [R0+URZ+0xb0], R3 ;  /* 0x0000b003000085a7 */ /* 0x000ea400080010ff */
[----:B--2---:R-:W-:Y:S05]  /*3120*/  @P0 EXIT ;  /* 0x000000000000094d */ /* 0x004fea0003800000 */
[----:B------:R-:W-:Y:S05]  /*3130*/  BRA `(.L_x_55) ;  /* 0xfffffffc00ec7947 */ /* 0x000fea000383ffff */
.L_x_48:
[----:B------:R-:W-:Y:S05]  /*3140*/  BRA.U UP5, `(.L_x_56) ;  /* 0x0000001105907547 */ /* 0x000fea000b800000 */
[----:B------:R-:W-:Y:S01]  /*3150*/  UMOV UR4, 0x40 ;  /* 0x0000004000047882 */ /* 0x000fe20000000000 */
[----:B------:R-:W-:Y:S01]  /*3160*/  NOP ;  /* 0x0000000000007918 */ /* 0x000fe20000000000 */
[----:B------:R-:W-:Y:S01]  /*3170*/  ULEA UR5, UR47, UR4, 0x18 ;  /* 0x000000042f057291 */ /* 0x000fe2000f8ec0ff */
[----:B------:R-:W-:Y:S02]  /*3180*/  UMOV UR6, 0x400 ;  /* 0x0000040000067882 */ /* 0x000fe40000000000 */
[----:B------:R-:W-:-:S06]  /*3190*/  ULEA UR6, UR47, UR6, 0x18 ;  /* 0x000000062f067291 */ /* 0x000fcc000f8ec0ff */
[----:B------:R-:W2:Y:S02]  /*31a0*/  LDS.U8 R0, [UR5+0x1c] ;  /* 0x00001c05ff007984 */ /* 0x000ea40008000000 */
[----:B--2---:R-:W-:-:S13]  /*31b0*/  ISETP.NE.AND P0, PT, R0, RZ, PT ;  /* 0x000000ff0000720c */ /* 0x004fda0003f05270 */
[----:B------:R-:W-:Y:S05]  /*31c0*/  @P0 BRA `(.L_x_57) ;  /* 0x0000000400080947 */ /* 0x000fea0003800000 */
[----:B------:R-:W-:Y:S02]  /*31d0*/  UISETP.NE.U32.AND UP1, UPT, UR46, 0x1, UPT ;  /* 0x000000012e00788c */ /* 0x000fe4000bf25070 */
[----:B------:R-:W-:-:S07]  /*31e0*/  UIADD3 UR7, UPT, UPT, UR5, 0x8, URZ ;  /* 0x0000000805077890 */ /* 0x000fce000fffe0ff */
[----:B------:R-:W-:Y:S05]  /*31f0*/  BRA.U !UP1, `(.L_x_58) ;  /* 0x00000001099c7547 */ /* 0x000fea000b800000 */
[----:B------:R-:W-:Y:S01]  /*3200*/  ELECT P0, URZ, PT ;  /* 0x0000000000ff782f */ /* 0x000fe20003800000 */
[----:B------:R-:W-:-:S12]  /*3210*/  BSSY B0, `(.L_x_58) ;  /* 0x0000025000007945 */ /* 0x000fd80003800000 */
[----:B------:R-:W-:Y:S05]  /*3220*/  @!P0 BRA `(.L_x_59) ;  /* 0x00000000008c8947 */ /* 0x000fea0003800000 */
[----:B------:R-:W-:-:S05]  /*3230*/  UMOV UR4, 0x10 ;  /* 0x0000001000047882 */ /* 0x000fca0000000000 */
[----:B------:R-:W-:Y:S04]  /*3240*/  DEPBAR.LE SB2, 0x36 ;  /* 0x0000ad800000791a */ /* 0x000fe80000000000 */
[----:B------:R-:W2:Y:S02]  /*3250*/  UTCATOMSWS.2CTA.FIND_AND_SET.ALIGN UP0, UR4, UR4 ;  /* 0x00000004000475e3 */ /* 0x000ea40008200800 */
[----:B--2---:R-:W-:Y:S01]  /*3260*/  MOV R11, UR4 ;  /* 0x00000004000b7c02 */ /* 0x004fe20008000f00 */
[----:B------:R-:W-:Y:S06]  /*3270*/  BRA.U UP0, `(.L_x_60) ;  /* 0x0000000100187547 */ /* 0x000fec000b800000 */
.L_x_61:
[----:B------:R-:W-:Y:S05]  /*3280*/  NANOSLEEP 0x64 ;  /* 0x000000640000795d */ /* 0x000fea0003800000 */
[----:B------:R-:W-:-:S05]  /*3290*/  UMOV UR4, 0x10 ;  /* 0x0000001000047882 */ /* 0x000fca0000000000 */
[----:B------:R-:W-:Y:S04]  /*32a0*/  DEPBAR.LE SB2, 0x36 ;  /* 0x0000ad800000791a */ /* 0x000fe80000000000 */
[----:B------:R-:W2:Y:S02]  /*32b0*/  UTCATOMSWS.2CTA.FIND_AND_SET.ALIGN UP0, UR4, UR4 ;  /* 0x00000004000475e3 */ /* 0x000ea40008200800 */
[----:B--2---:R-:W-:Y:S01]  /*32c0*/  MOV R11, UR4 ;  /* 0x00000004000b7c02 */ /* 0x004fe20008000f00 */
[----:B------:R-:W-:Y:S05]  /*32d0*/  BRA.U !UP0, `(.L_x_61) ;  /* 0xfffffffd08e87547 */ /* 0x000fea000b83ffff */
.L_x_60:
[----:B------:R-:W2:Y:S01]  /*32e0*/  LDS R7, [UR5+0x10] ;  /* 0x00001005ff077984 */ /* 0x000ea20008000800 */
[----:B------:R-:W-:Y:S01]  /*32f0*/  IMAD.U32 R5, RZ, RZ, UR6 ;  /* 0x00000006ff057e24 */ /* 0x000fe2000f8e00ff */
[----:B------:R-:W-:-:S03]  /*3300*/  MOV R4, UR48 ;  /* 0x0000003000047c02 */ /* 0x000fc60008000f00 */
[----:B------:R-:W-:Y:S01]  /*3310*/  VIADD R5, R5, 0x130 ;  /* 0x0000013005057836 */ /* 0x000fe20000000000 */
[----:B--2---:R-:W-:-:S04]  /*3320*/  SHF.L.U32 R7, R7, 0x1f, RZ ;  /* 0x0000001f07077819 */ /* 0x004fc800000006ff */
[----:B------:R-:W2:Y:S02]  /*3330*/  SYNCS.PHASECHK.TRANS64.TRYWAIT P0, [UR5+0x8], R7 ;  /* 0x00000807ff0075a7 */ /* 0x000ea40008001105 */
[----:B--2---:R-:W-:Y:S05]  /*3340*/  @P0 BRA `(.L_x_62) ;  /* 0x0000000000080947 */ /* 0x004fea0003800000 */
[----:B------:R-:W2:Y:S02]  /*3350*/  SYNCS.PHASECHK.TRANS64.TRYWAIT P0, [UR5+0x8], R7 ;  /* 0x00000807ff0075a7 */ /* 0x000ea40008001105 */
[----:B--2---:R-:W-:Y:S05]  /*3360*/  @!P0 BRA `(.L_x_63) ;  /* 0x0000008800d88947 */ /* 0x004fea0003800000 */
.L_x_62:
[----:B--2---:R-:W-:Y:S01]  /*3370*/  HFMA2 R0, -RZ, RZ, 0, 5.9604644775390625e-08 ;  /* 0x00000001ff007431 */ /* 0x004fe200000001ff */
[----:B------:R-:W-:Y:S01]  /*3380*/  UPRMT UR4, UR48, 0x654, UR7 ;  /* 0x0000065430047896 */ /* 0x000fe20008000007 */
[----:B------:R-:W-:Y:S01]  /*3390*/  IMAD.MOV.U32 R8, RZ, RZ, 0xffff ;  /* 0x0000ffffff087424 */ /* 0x000fe200078e00ff */
[----:B------:R-:W-:Y:S01]  /*33a0*/  PRMT R4, R4, 0x654, R5 ;  /* 0x0000065404047816 */ /* 0x000fe20000000005 */
[----:B------:R-:W-:Y:S02]  /*33b0*/  IMAD.MOV.U32 R6, RZ, RZ, 0x4 ;  /* 0x00000004ff067424 */ /* 0x000fe400078e00ff */
[----:B------:R-:W-:Y:S01]  /*33c0*/  IMAD.SHL.U32 R9, R11, 0x20, RZ ;  /* 0x000000200b097824 */ /* 0x000fe200078e00ff */
[----:B------:R-:W-:Y:S02]  /*33d0*/  MOV R5, UR4 ;  /* 0x0000000400057c02 */ /* 0x000fe40008000f00 */
[-C--:B------:R-:W-:Y:S01]  /*33e0*/  SHF.L.U32 R8, R8, R11.reuse, RZ ;  /* 0x0000000b08087219 */ /* 0x080fe200000006ff */
[----:B------:R2:W-:Y:S01]  /*33f0*/  SYNCS.ARRIVE.TRANS64.RED RZ, [UR4], R6 ;  /* 0x00000006ffff79a7 */ /* 0x0005e20008000404 */
[----:B------:R-:W-:Y:S01]  /*3400*/  SHF.L.U32 R7, R0, R11, RZ ;  /* 0x0000000b00077219 */ /* 0x000fe200000006ff */
[----:B------:R2:W-:Y:S04]  /*3410*/  STS [UR6+0x130], R9 ;  /* 0x00013009ff007988 */ /* 0x0005e80008000806 */
[----:B------:R2:W-:Y:S04]  /*3420*/  STAS [R4.64], R11 ;  /* 0x0000000b04007dbd */ /* 0x0005e8000c0008ff */
[----:B------:R2:W-:Y:S04]  /*3430*/  ATOMS.OR RZ, [UR5+0x14], R8 ;  /* 0x00001408ffff798c */ /* 0x0005e8000b000005 */
[----:B------:R2:W-:Y:S04]  /*3440*/  ATOMS.OR RZ, [UR5+0x18], R7 ;  /* 0x00001807ffff798c */ /* 0x0005e8000b000005 */
[----:B------:R2:W-:Y:S02]  /*3450*/  ATOMS.XOR RZ, [UR5+0x10], R0 ;  /* 0x00001000ffff798c */ /* 0x0005e4000b800005 */
.L_x_59:
[----:B-1----:R-:W-:Y:S05]  /*3460*/  BSYNC B0 ;  /* 0x0000000000007941 */ /* 0x002fea0003800000 */
.L_x_58:
[----:B------:R-:W-:Y:S05]  /*3470*/  BRA.U UP1, `(.L_x_64) ;  /* 0x00000001016c7547 */ /* 0x000fea000b800000 */
[----:B------:R-:W-:-:S03]  /*3480*/  UMOV UR4, 0xffffffff ;  /* 0xffffffff00047882 */ /* 0x000fc60000000000 */
[----:B------:R-:W-:Y:S05]  /*3490*/  BRA.DIV UR4, `(.L_x_65) ;  /* 0x0000008a04a47947 */ /* 0x000fea000b800000 */
[----:B------:R-:W-:-:S13]  /*34a0*/  ELECT P6, URZ, PT ;  /* 0x0000000000ff782f */ /* 0x000fda00038c0000 */
.L_x_167:
[----:B------:R-:W-:Y:S05]  /*34b0*/  @!P6 BRA `(.L_x_64) ;  /* 0x00000000005ce947 */ /* 0x000fea0003800000 */
[----:B--2---:R-:W2:Y:S02]  /*34c0*/  LDS R5, [UR5+0x10] ;  /* 0x00001005ff057984 */ /* 0x004ea40008000800 */
[----:B--2---:R-:W-:-:S04]  /*34d0*/  SHF.L.U32 R5, R5, 0x1f, RZ ;  /* 0x0000001f05057819 */ /* 0x004fc800000006ff */
[----:B------:R-:W2:Y:S02]  /*34e0*/  SYNCS.PHASECHK.TRANS64.TRYWAIT P0, [UR5+0x8], R5 ;  /* 0x00000805ff0075a7 */ /* 0x000ea40008001105 */
[----:B--2---:R-:W-:Y:S05]  /*34f0*/  @P0 BRA `(.L_x_66) ;  /* 0x0000000000080947 */ /* 0x004fea0003800000 */
[----:B------:R-:W2:Y:S02]  /*3500*/  SYNCS.PHASECHK.TRANS64.TRYWAIT P0, [UR5+0x8], R5 ;  /* 0x00000805ff0075a7 */ /* 0x000ea40008001105 */
[----:B--2---:R-:W-:Y:S05]  /*3510*/  @!P0 BRA `(.L_x_67) ;  /* 0x0000008800a48947 */ /* 0x004fea0003800000 */
.L_x_66:
[----:B------:R-:W3:Y:S01]  /*3520*/  LDS R7, [UR6+0x130] ;  /* 0x00013006ff077984 */ /* 0x000ee20008000800 */
[----:B--2---:R-:W-:Y:S02]  /*3530*/  HFMA2 R0, -RZ, RZ, 0, 5.9604644775390625e-08 ;  /* 0x00000001ff007431 */ /* 0x004fe400000001ff */
[----:B------:R-:W-:Y:S01]  /*3540*/  IMAD.MOV.U32 R4, RZ, RZ, 0xffff ;  /* 0x0000ffffff047424 */ /* 0x000fe200078e00ff */
[----:B------:R-:W-:Y:S01]  /*3550*/  UPRMT UR4, UR48, 0x654, UR7 ;  /* 0x0000065430047896 */ /* 0x000fe20008000007 */
[----:B---3--:R-:W-:-:S03]  /*3560*/  IMAD.SHL.U32 R5, R7, 0x20, RZ ;  /* 0x0000002007057824 */ /* 0x008fc600078e00ff */
[-C--:B------:R-:W-:Y:S02]  /*3570*/  SHF.L.U32 R4, R4, R7.reuse, RZ ;  /* 0x0000000704047219 */ /* 0x080fe400000006ff */
[----:B------:R-:W-:Y:S01]  /*3580*/  SHF.L.U32 R7, R0, R7, RZ ;  /* 0x0000000700077219 */ /* 0x000fe200000006ff */
[----:B------:R3:W-:Y:S04]  /*3590*/  STS [UR6+0x130], R5 ;  /* 0x00013005ff007988 */ /* 0x0007e80008000806 */
[----:B------:R3:W-:Y:S04]  /*35a0*/  ATOMS.OR RZ, [UR5+0x14], R4 ;  /* 0x00001404ffff798c */ /* 0x0007e8000b000005 */
[----:B------:R3:W-:Y:S01]  /*35b0*/  ATOMS.OR RZ, [UR5+0x18], R7 ;  /* 0x00001807ffff798c */ /* 0x0007e2000b000005 */
[----:B------:R-:W-:Y:S03]  /*35c0*/  SYNCS.ARRIVE.TRANS64.RED.A1T0 RZ, [UR4], RZ ;  /* 0x000000ffffff79a7 */ /* 0x000fe60008100404 */
[----:B------:R3:W-:Y:S01]  /*35d0*/  ATOMS.XOR RZ, [UR5+0x10], R0 ;  /* 0x00001000ffff798c */ /* 0x0007e2000b800005 */
[----:B------:R-:W-:Y:S05]  /*35e0*/  BRA `(.L_x_64) ;  /* 0x0000000000107947 */ /* 0x000fea0003800000 */
.L_x_57:
[----:B------:R-:W-:Y:S02]  /*35f0*/  MOV R0, 0xffffffff ;  /* 0xffffffff00007802 */ /* 0x000fe40000000f00 */
[----:B------:R-:W-:-:S03]  /*3600*/  MOV R4, 0x3630 ;  /* 0x0000363000047802 */ /* 0x000fc60000000f00 */
[----:B------:R2:W-:Y:S04]  /*3610*/  STS [UR6+0x130], R0 ;  /* 0x00013000ff007988 */ /* 0x0005e80008000806 */
[----:B-12--5:R-:W-:Y:S05]  /*3620*/  CALL.REL.NOINC `($__internal_1_$__cuda_sm10x_tcgen05_guardrail_trap_phase_invalid_during_alloc) ;  /* 0x0000009000487944 */ /* 0x026fea0003c00000 */
.L_x_64:
[----:B------:R-:W-:Y:S05]  /*3630*/  WARPSYNC.ALL ;  /* 0x0000000000007948 */ /* 0x000fea0003800000 */
[----:B------:R-:W4:Y:S01]  /*3640*/  S2UR UR4, SR_CgaCtaId ;  /* 0x00000000000479c3 */ /* 0x000f220000008800 */
[----:B------:R-:W-:Y:S01]  /*3650*/  UMOV UR26, 0x400 ;  /* 0x00000400001a7882 */ /* 0x000fe20000000000 */
[----:B------:R-:W-:-:S06]  /*3660*/  NOP ;  /* 0x0000000000007918 */ /* 0x000fcc0000000000 */
[----:B------:R-:W-:Y:S06]  /*3670*/  BAR.ARV 0x6, 0xa0 ;  /* 0x0182800000007b1d */ /* 0x000fec0000002000 */
[----:B------:R-:W1:Y:S01]  /*3680*/  LDCU UR6, c[0x0][0x38c] ;  /* 0x00007180ff0677ac */ /* 0x000e620008000800 */
[----:B------:R-:W-:Y:S01]  /*3690*/  LOP3.LUT R3, R3, 0xffff, RZ, 0xc0, !PT ;  /* 0x0000ffff03037812 */ /* 0x000fe200078ec0ff */
[----:B--2---:R-:W-:Y:S01]  /*36a0*/  IMAD.MOV.U32 R9, RZ, RZ, 0x1 ;  /* 0x00000001ff097424 */ /* 0x004fe200078e00ff */
[----:B------:R-:W-:Y:S01]  /*36b0*/  LOP3.LUT R2, R2, 0xffff, RZ, 0xc0, !PT ;  /* 0x0000ffff02027812 */ /* 0x000fe200078ec0ff */
[----:B------:R-:W-:Y:S01]  /*36c0*/  IMAD.MOV.U32 R8, RZ, RZ, RZ ;  /* 0x000000ffff087224 */ /* 0x000fe200078e00ff */
[----:B------:R-:W-:Y:S01]  /*36d0*/  R2UR UR28, R3 ;  /* 0x00000000031c72ca */ /* 0x000fe200000e0000 */
[----:B------:R-:W-:Y:S01]  /*36e0*/  UMOV UR32, URZ ;  /* 0x000000ff00207c82 */ /* 0x000fe20008000000 */
[----:B------:R-:W-:-:S02]  /*36f0*/  R2UR UR42, R2 ;  /* 0x00000000022a72ca */ /* 0x000fc400000e0000 */
[----:B------:R-:W-:Y:S01]  /*3700*/  CS2R R2, SRZ ;  /* 0x0000000000027805 */ /* 0x000fe2000001ff00 */
[----:B------:R-:W-:Y:S01]  /*3710*/  UMOV UR23, URZ ;  /* 0x000000ff00177c82 */ /* 0x000fe20008000000 */
[----:B----4-:R-:W-:Y:S01]  /*3720*/  ULEA UR26, UR4, UR26, 0x18 ;  /* 0x0000001a041a7291 */ /* 0x010fe2000f8ec0ff */
[----:B------:R-:W-:Y:S01]  /*3730*/  UMOV UR22, URZ ;  /* 0x000000ff00167c82 */ /* 0x000fe20008000000 */
[----:B------:R-:W-:Y:S02]  /*3740*/  UISETP.NE.AND UP3, UPT, UR46, URZ, UPT ;  /* 0x000000ff2e00728c */ /* 0x000fe4000bf65270 */
[----:B------:R-:W-:Y:S02]  /*3750*/  UIADD3 UR5, UPT, UPT, UR26, 0x10800, URZ ;  /* 0x000108001a057890 */ /* 0x000fe4000fffe0ff */
[----:B------:R-:W-:-:S03]  /*3760*/  UIADD3 UR4, UPT, UPT, UR26, 0x24800, URZ ;  /* 0x000248001a047890 */ /* 0x000fc6000fffe0ff */
[----:B---3--:R-:W2:Y:S01]  /*3770*/  LDS R0, [UR26+0x130] ;  /* 0x0001301aff007984 */ /* 0x008ea20008000800 */
[----:B-1----:R-:W-:Y:S02]  /*3780*/  UIADD3 UR6, UPT, UPT, UR6, 0x3f, URZ ;  /* 0x0000003f06067890 */ /* 0x002fe4000fffe0ff */
[----:B------:R-:W-:Y:S02]  /*3790*/  USHF.R.U32.HI UR5, URZ, 0x4, UR5 ;  /* 0x00000004ff057899 */ /* 0x000fe40008011605 */
[----:B------:R-:W-:Y:S02]  /*37a0*/  USHF.R.S32.HI UR33, URZ, 0x1f, UR6 ;  /* 0x0000001fff217899 */ /* 0x000fe40008011406 */
[----:B------:R-:W-:Y:S02]  /*37b0*/  USHF.R.U32.HI UR4, URZ, 0x4, UR4 ;  /* 0x00000004ff047899 */ /* 0x000fe40008011604 */
[----:B------:R-:W-:Y:S02]  /*37c0*/  ULEA.HI UR33, UR33, UR6, URZ, 0x6 ;  /* 0x0000000621217291 */ /* 0x000fe4000f8f30ff */
[----:B------:R-:W-:-:S02]  /*37d0*/  ULOP3.LUT UR5, UR5, 0x3fff, URZ, 0xc0, !UPT ;  /* 0x00003fff05057892 */ /* 0x000fc4000f8ec0ff */
[----:B------:R-:W-:Y:S02]  /*37e0*/  USHF.R.S32.HI UR33, URZ, 0x6, UR33 ;  /* 0x00000006ff217899 */ /* 0x000fe40008011421 */
[----:B------:R-:W-:Y:S02]  /*37f0*/  ULOP3.LUT UR30, UR4, 0x3fff, URZ, 0xc0, !UPT ;  /* 0x00003fff041e7892 */ /* 0x000fe4000f8ec0ff */
[----:B------:R-:W-:Y:S01]  /*3800*/  UISETP.LT.AND UP0, UPT, UR33, 0x1, UPT ;  /* 0x000000012100788c */ /* 0x000fe2000bf01270 */
[----:B------:R-:W-:Y:S01]  /*3810*/  UMOV UR40, 0x0 ;  /* 0x0000000000287882 */ /* 0x000fe20000000000 */
[----:B------:R-:W-:Y:S01]  /*3820*/  UMOV UR41, 0x10400010 ;  /* 0x1040001000297882 */ /* 0x000fe20000000000 */
[----:B------:R-:W-:Y:S02]  /*3830*/  ULOP3.LUT UR29, UR5, 0x10000, URZ, 0xfc, !UPT ;  /* 0x00010000051d7892 */ /* 0x000fe4000f8efcff */
[----:B------:R-:W-:Y:S02]  /*3840*/  ULOP3.LUT UR30, UR30, 0x10000, URZ, 0xfc, !UPT ;  /* 0x000100001e1e7892 */ /* 0x000fe4000f8efcff */
[----:B------:R-:W-:Y:S01]  /*3850*/  USEL UR43, UR33, 0x1, !UP0 ;  /* 0x00000001212b7887 */ /* 0x000fe2000c000000 */
[----:B------:R-:W-:Y:S01]  /*3860*/  UMOV UR38, 0x0 ;  /* 0x0000000000267882 */ /* 0x000fe20000000000 */
[----:B------:R-:W-:Y:S01]  /*3870*/  UMOV UR39, 0x10400010 ;  /* 0x1040001000277882 */ /* 0x000fe20000000000 */
[----:B------:R-:W-:Y:S01]  /*3880*/  UMOV UR36, 0x0 ;  /* 0x0000000000247882 */ /* 0x000fe20000000000 */
[----:B------:R-:W-:Y:S01]  /*3890*/  UMOV UR37, 0x10400010 ;  /* 0x1040001000257882 */ /* 0x000fe20000000000 */
[----:B------:R-:W-:Y:S01]  /*38a0*/  UMOV UR34, 0x0 ;  /* 0x0000000000227882 */ /* 0x000fe20000000000 */
[----:B------:R-:W-:Y:S01]  /*38b0*/  UMOV UR35, 0x10400010 ;  /* 0x1040001000237882 */ /* 0x000fe20000000000 */
[----:B--2---:R-:W-:-:S15]  /*38c0*/  R2UR UR44, R0 ;  /* 0x00000000002c72ca */ /* 0x004fde00000e0000 */
.L_x_75:
[C---:B------:R-:W-:Y:S02]  /*38d0*/  LEA R0, R8.reuse, UR26, 0x3 ;  /* 0x0000001a08007c11 */ /* 0x040fe4000f8e18ff */
[----:B------:R-:W-:Y:S02]  /*38e0*/  SHF.L.U32 R5, R3, 0x1f, RZ ;  /* 0x0000001f03057819 */ /* 0x000fe400000006ff */
[----:B------:R-:W-:Y:S02]  /*38f0*/  LEA R4, R8, UR26, 0x4 ;  /* 0x0000001a08047c11 */ /* 0x000fe4000f8e20ff */
[----:B------:R-:W1:Y:S02]  /*3900*/  SYNCS.PHASECHK.TRANS64.TRYWAIT P0, [R0+URZ+0xa0], R5 ;  /* 0x0000a005000075a7 */ /* 0x000e6400080011ff */
[----:B-1-3--:R-:W-:Y:S05]  /*3910*/  @!P0 BRA `(.L_x_68) ;  /* 0x0000008400bc8947 */ /* 0x00afea0003800000 */
.L_x_168:
[----:B-1----:R-:W1:Y:S01]  /*3920*/  LDS.128 R4, [R4+0x110] ;  /* 0x0001100004047984 */ /* 0x002e620000000c00 */
[----:B------:R-:W-:Y:S02]  /*3930*/  VIADD R0, R0, 0xb0 ;  /* 0x000000b000007836 */ /* 0x000fe40000000000 */
[----:B------:R-:W-:Y:S01]  /*3940*/  VIADD R8, R8, 0x1 ;  /* 0x0000000108087836 */ /* 0x000fe20000000000 */
[----:B------:R-:W-:Y:S01]  /*3950*/  @!PT LDS RZ, [RZ] ;  /* 0x00000000fffff984 */ /* 0x000fe20000000800 */
[----:B------:R-:W-:Y:S01]  /*3960*/  @!PT LDS RZ, [RZ] ;  /* 0x00000000fffff984 */ /* 0x000fe20000000800 */
[----:B------:R-:W-:Y:S01]  /*3970*/  @!PT LDS RZ, [RZ] ;  /* 0x00000000fffff984 */ /* 0x000fe20000000800 */
[----:B------:R-:W-:Y:S01]  /*3980*/  @!PT LDS RZ, [RZ] ;  /* 0x00000000fffff984 */ /* 0x000fe20000000800 */
[----:B------:R2:W-:Y:S06]  /*3990*/  MEMBAR.ALL.CTA ;  /* 0x0000000000007992 */ /* 0x0005ec0000008000 */
[----:B--2---:R-:W2:Y:S01]  /*39a0*/  FENCE.VIEW.ASYNC.S ;  /* 0x00000000000073c6 */ /* 0x004ea20000000000 */
[----:B------:R-:W-:-:S04]  /*39b0*/  PRMT R0, RZ, 0x654, R0 ;  /* 0x00000654ff007816 */ /* 0x000fc80000000000 */
[----:B--2---:R2:W-:Y:S01]  /*39c0*/  SYNCS.ARRIVE.TRANS64.RED.A1T0 RZ, [R0+URZ], RZ ;  /* 0x000000ff00ff79a7 */ /* 0x0045e200081004ff */
[----:B-1----:R-:W-:Y:S01]  /*39d0*/  LOP3.LUT P1, RZ, R6, 0x1, RZ, 0xc0, !PT ;  /* 0x0000000106ff7812 */ /* 0x002fe2000782c0ff */
[----:B--2---:R-:W-:-:S12]  /*39e0*/  BRA.U UP3, `(.L_x_69) ;  /* 0x0000000503087547 */ /* 0x004fd8000b800000 */
[----:B------:R-:W1:Y:S01]  /*39f0*/  LDCU UR4, c[0x0][0x38c] ;  /* 0x00007180ff0477ac */ /* 0x000e620008000800 */
[----:B------:R-:W-:Y:S02]  /*3a00*/  PLOP3.LUT P2, PT, PT, PT, PT, 0x80, 0x8 ;  /* 0x000000000008781c */ /* 0x000fe40003f4f070 */
[----:B------:R-:W-:Y:S01]  /*3a10*/  SHF.L.U32 R5, R9, 0x1f, RZ ;  /* 0x0000001f09057819 */ /* 0x000fe200000006ff */
[----:B------:R-:W-:Y:S02]  /*3a20*/  ULEA UR31, UR32, UR26, 0x3 ;  /* 0x0000001a201f7291 */ /* 0x000fe4000f8e18ff */
[----:B------:R-:W-:Y:S02]  /*3a30*/  ULEA UR11, UR32, UR44, 0x8 ;  /* 0x0000002c200b7291 */ /* 0x000fe4000f8e40ff */
[----:B-1----:R-:W-:-:S06]  /*3a40*/  UISETP.GE.AND UP0, UPT, UR4, 0x1, UPT ;  /* 0x000000010400788c */ /* 0x002fcc000bf06270 */
[----:B------:R-:W-:-:S05]  /*3a50*/  PLOP3.LUT P0, PT, PT, PT, UP0, 0x80, 0x8 ;  /* 0x000000000008781c */ /* 0x000fca0003f0f008 */
[----:B------:R-:W-:-:S08]  /*3a60*/  @UP0 ULEA UR4, UR23, UR26, 0x3 ;  /* 0x0000001a17040291 */ /* 0x000fd0000f8e18ff */
[----:B------:R-:W-:-:S04]  /*3a70*/  @P0 SHF.L.U32 R0, R2, 0x1f, RZ ;  /* 0x0000001f02000819 */ /* 0x000fc800000006ff */
[----:B------:R1:W2:Y:S01]  /*3a80*/  @P0 SYNCS.PHASECHK.TRANS64.TRYWAIT P2, [UR4], R0 ;  /* 0x00000000ff0005a7 */ /* 0x0002a20008041104 */
[----:B------:R-:W3:Y:S02]  /*3a90*/  SYNCS.PHASECHK.TRANS64.TRYWAIT P0, [UR31+0xd0], R5 ;  /* 0x0000d005ff0075a7 */ /* 0x000ee4000800111f */
[----:B-123--:R-:W-:Y:S05]  /*3aa0*/  @!P0 BRA `(.L_x_70) ;  /* 0x00000084006c8947 */ /* 0x00efea0003800000 */
.L_x_170:
[----:B------:R-:W-:Y:S01]  /*3ab0*/  UMOV UR27, UR22 ;  /* 0x00000016001b7c82 */ /* 0x000fe20008000000 */
[----:B------:R-:W-:Y:S05]  /*3ac0*/  BRA.U !UP0, `(.L_x_71) ;  /* 0x0000000108c07547 */ /* 0x000fea000b800000 */
[----:B------:R-:W-:Y:S02]  /*3ad0*/  UIADD3 UR27, UPT, UPT, UR43, UR22, URZ ;  /* 0x000000162b1b7290 */ /* 0x000fe4000fffe0ff */
[----:B------:R-:W-:Y:S01]  /*3ae0*/  UPLOP3.LUT UP2, UPT, UPT, UPT, UPT, 0x40, 0x4 ;  /* 0x000000000004789c */ /* 0x000fe20003f4e870 */
[----:B------:R-:W-:Y:S01]  /*3af0*/  UMOV UR24, UR33 ;  /* 0x0000002100187c82 */ /* 0x000fe20008000000 */
[----:B------:R-:W-:-:S09]  /*3b00*/  UMOV UR10, UR23 ;  /* 0x00000017000a7c82 */ /* 0x000fd20008000000 */
.L_x_74:
[----:B--2---:R-:W-:Y:S01]  /*3b10*/  ULEA UR5, UR10, UR26, 0x3 ;  /* 0x0000001a0a057291 */ /* 0x004fe2000f8e18ff */
[----:B---3--:R-:W-:Y:S11]  /*3b20*/  @P2 BRA `(.L_x_72) ;  /* 0x00000000000c2947 */ /* 0x008ff60003800000 */
[----:B-1----:R-:W-:Y:S04]  /*3b30*/  SHF.L.U32 R5, R2, 0x1f, RZ ;  /* 0x0000001f02057819 */ /* 0x002fe800000006ff */
[----:B------:R-:W1:Y:S02]  /*3b40*/  SYNCS.PHASECHK.TRANS64.TRYWAIT P0, [UR5], R5 ;  /* 0x00000005ff0075a7 */ /* 0x000e640008001105 */
[----:B-1----:R-:W-:Y:S05]  /*3b50*/  @!P0 BRA `(.L_x_73) ;  /* 0x0000008400588947 */ /* 0x002fea0003800000 */
.L_x_72:
[----:B------:R-:W-:Y:S01]  /*3b60*/  UISETP.NE.AND UP0, UPT, UR24, 0x1, UPT ;  /* 0x000000011800788c */ /* 0x000fe2000bf05270 */
[----:B------:R-:W-:Y:S01]  /*3b70*/  PLOP3.LUT P2, PT, PT, PT, PT, 0x80, 0x8 ;  /* 0x000000000008781c */ /* 0x000fe20003f4f070 */
[----:B------:R-:W-:Y:S02]  /*3b80*/  UIADD3 UR4, UPT, UPT, UR10, 0x1, URZ ;  /* 0x000000010a047890 */ /* 0x000fe4000fffe0ff */
[----:B------:R-:W-:Y:S02]  /*3b90*/  UIADD3 UR25, UPT, UPT, UR5, 0x28, URZ ;  /* 0x0000002805197890 */ /* 0x000fe4000fffe0ff */
[----:B------:R-:W-:Y:S01]  /*3ba0*/  UISETP.NE.AND UP1, UPT, UR4, 0x5, UPT ;  /* 0x000000050400788c */ /* 0x000fe2000bf25270 */
[----:B------:R-:W-:Y:S01]  /*3bb0*/  PLOP3.LUT P0, PT, PT, PT, UP0, 0x80, 0x8 ;  /* 0x000000000008781c */ /* 0x000fe20003f0f008 */
[----:B------:R-:W-:Y:S02]  /*3bc0*/  UIADD3 UR22, UPT, UPT, UR22, 0x1, URZ ;  /* 0x0000000116167890 */ /* 0x000fe4000fffe0ff */
[----:B------:R-:W-:Y:S02]  /*3bd0*/  USEL UR6, URZ, 0x1, UP1 ;  /* 0x00000001ff067887 */ /* 0x000fe40008800000 */
[----:B------:R-:W-:Y:S02]  /*3be0*/  USEL UR23, UR4, URZ, UP1 ;  /* 0x000000ff04177287 */ /* 0x000fe40008800000 */
[----:B------:R-:W-:Y:S02]  /*3bf0*/  UIADD3 UR24, UPT, UPT, UR24, -0x1, URZ ;  /* 0xffffffff18187890 */ /* 0x000fe4000fffe0ff */
[----:B------:R-:W-:Y:S01]  /*3c00*/  @UP0 ULEA UR4, UR23, UR26, 0x3 ;  /* 0x0000001a17040291 */ /* 0x000fe2000f8e18ff */
[----:B------:R-:W-:Y:S01]  /*3c10*/  LOP3.LUT R2, R2, UR6, RZ, 0x3c, !PT ;  /* 0x0000000602027c12 */ /* 0x000fe2000f8e3cff */
[----:B------:R-:W-:Y:S02]  /*3c20*/  ULEA UR6, UR10, UR30, 0xa ;  /* 0x0000001e0a067291 */ /* 0x000fe4000f8e50ff */
[----:B------:R-:W-:Y:S01]  /*3c30*/  UISETP.NE.AND UP0, UPT, UR22, UR27, UPT ;  /* 0x0000001b1600728c */ /* 0x000fe2000bf05270 */
[----:B-1----:R-:W-:Y:S01]  /*3c40*/  @P0 SHF.L.U32 R0, R2, 0x1f, RZ ;  /* 0x0000001f02000819 */ /* 0x002fe200000006ff */
[----:B------:R-:W-:Y:S02]  /*3c50*/  UIADD3 UR20, UPT, UPT, UR6, 0x2, URZ ;  /* 0x0000000206147890 */ /* 0x000fe4000fffe0ff */
[----:B------:R-:W-:Y:S01]  /*3c60*/  UIADD3 UR16, UPT, UPT, UR6, 0x4, URZ ;  /* 0x0000000406107890 */ /* 0x000fe2000fffe0ff */
[----:B------:R2:W3:Y:S01]  /*3c70*/  @P0 SYNCS.PHASECHK.TRANS64.TRYWAIT P2, [UR4], R0 ;  /* 0x00000000ff0005a7 */ /* 0x0004e20008041104 */
[----:B------:R-:W-:Y:S02]  /*3c80*/  ULEA UR4, UR10, UR29, 0xa ;  /* 0x0000001d0a047291 */ /* 0x000fe4000f8e50ff */
[----:B------:R-:W-:Y:S02]  /*3c90*/  UIADD3 UR12, UPT, UPT, UR6, 0x6, URZ ;  /* 0x00000006060c7890 */ /* 0x000fe4000fffe0ff */
[----:B------:R-:W-:Y:S02]  /*3ca0*/  UIADD3 UR18, UPT, UPT, UR4, 0x2, URZ ;  /* 0x0000000204127890 */ /* 0x000fe4000fffe0ff */
[----:B------:R-:W-:Y:S02]  /*3cb0*/  UIADD3 UR14, UPT, UPT, UR4, 0x4, URZ ;  /* 0x00000004040e7890 */ /* 0x000fe4000fffe0ff */
[----:B------:R-:W-:Y:S01]  /*3cc0*/  UIADD3 UR8, UPT, UPT, UR4, 0x6, URZ ;  /* 0x0000000604087890 */ /* 0x000fe2000fffe0ff */
[----:B------:R-:W-:Y:S01]  /*3cd0*/  UMOV UR7, 0x40004040 ;  /* 0x4000404000077882 */ /* 0x000fe20000000000 */
[----:B------:R-:W-:Y:S01]  /*3ce0*/  UMOV UR5, 0x40004040 ;  /* 0x4000404000057882 */ /* 0x000fe20000000000 */
[----:B------:R-:W-:Y:S01]  /*3cf0*/  UMOV UR21, 0x40004040 ;  /* 0x4000404000157882 */ /* 0x000fe20000000000 */
[----:B------:R2:W-:Y:S01]  /*3d00*/  UTCHMMA.2CTA gdesc[UR4], gdesc[UR6], tmem[UR11], tmem[UR40], idesc[UR41], UP2 ;  /* 0x00ff2806040075ea */ /* 0x0005e2000920000b */
[----:B------:R-:W-:Y:S01]  /*3d10*/  UPLOP3.LUT UP2, UPT, UPT, UPT, UPT, 0x80, 0x8 ;  /* 0x000000000008789c */ /* 0x000fe20003f4f070 */
[----:B------:R-:W-:Y:S01]  /*3d20*/  UMOV UR19, 0x40004040 ;  /* 0x4000404000137882 */ /* 0x000fe20000000000 */
[----:B------:R-:W-:Y:S01]  /*3d30*/  UMOV UR17, 0x40004040 ;  /* 0x4000404000117882 */ /* 0x000fe20000000000 */
[----:B------:R2:W-:Y:S01]  /*3d40*/  UTCHMMA.2CTA gdesc[UR18], gdesc[UR20], tmem[UR11], tmem[UR38], idesc[UR39], UPT ;  /* 0x00ff2614120075ea */ /* 0x0005e2000ba0000b */
[----:B------:R-:W-:Y:S01]  /*3d50*/  UMOV UR15, 0x40004040 ;  /* 0x40004040000f7882 */ /* 0x000fe20000000000 */
[----:B------:R-:W-:Y:S01]  /*3d60*/  UMOV UR13, 0x40004040 ;  /* 0x40004040000d7882 */ /* 0x000fe20000000000 */
[----:B------:R-:W-:Y:S01]  /*3d70*/  UMOV UR9, 0x40004040 ;  /* 0x4000404000097882 */ /* 0x000fe20000000000 */
[----:B------:R2:W-:Y:S01]  /*3d80*/  UTCHMMA.2CTA gdesc[UR14], gdesc[UR16], tmem[UR11], tmem[UR36], idesc[UR37], UPT ;  /* 0x00ff24100e0075ea */ /* 0x0005e2000ba0000b */
[----:B------:R2:W-:Y:S01]  /*3d90*/  UTCHMMA.2CTA gdesc[UR8], gdesc[UR12], tmem[UR11], tmem[UR34], idesc[UR35], UPT ;  /* 0x00ff220c080075ea */ /* 0x0005e2000ba0000b */
[----:B------:R2:W-:Y:S01]  /*3da0*/  UTCBAR.2CTA.MULTICAST [UR25], URZ, UR28 ;  /* 0x000000ff190073e9 */ /* 0x0005e2000820081c */
[----:B------:R-:W-:Y:S01]  /*3db0*/  UMOV UR10, UR23 ;  /* 0x00000017000a7c82 */ /* 0x000fe20008000000 */
[----:B------:R-:W-:Y:S05]  /*3dc0*/  BRA.U UP0, `(.L_x_74) ;  /* 0xfffffffd00507547 */ /* 0x000fea000b83ffff */
.L_x_71:
[----:B--2---:R-:W-:Y:S01]  /*3dd0*/  UIADD3 UR4, UPT, UPT, UR31, 0xc0, URZ ;  /* 0x000000c01f047890 */ /* 0x004fe2000fffe0ff */
[----:B------:R-:W-:-:S08]  /*3de0*/  UMOV UR22, UR27 ;  /* 0x0000001b00167c82 */ /* 0x000fd00008000000 */
[----:B------:R2:W-:Y:S01]  /*3df0*/  UTCBAR.2CTA.MULTICAST [UR4], URZ, UR42 ;  /* 0x000000ff040073e9 */ /* 0x0005e2000820082a */
[----:B------:R-:W-:Y:S02]  /*3e00*/  NOP ;  /* 0x0000000000007918 */ /* 0x000fe40000000000 */
.L_x_69:
[----:B--2---:R-:W-:Y:S01]  /*3e10*/  UIADD3 UR4, UPT, UPT, UR32, 0x1, URZ ;  /* 0x0000000120047890 */ /* 0x004fe2000fffe0ff */
[----:B------:R-:W-:-:S03]  /*3e20*/  ISETP.NE.AND P0, PT, R8, 0x2, PT ;  /* 0x000000020800780c */ /* 0x000fc60003f05270 */
[----:B------:R-:W-:Y:S01]  /*3e30*/  UISETP.NE.AND UP0, UPT, UR4, 0x2, UPT ;  /* 0x000000020400788c */ /* 0x000fe2000bf05270 */
[----:B-1----:R-:W-:Y:S02]  /*3e40*/  SEL R0, RZ, 0x1, P0 ;  /* 0x00000001ff007807 */ /* 0x002fe40000000000 */
[----:B------:R-:W-:Y:S01]  /*3e50*/  SEL R8, R8, RZ, P0 ;  /* 0x000000ff08087207 */ /* 0x000fe20000000000 */
[----:B------:R-:W-:Y:S01]  /*3e60*/  USEL UR5, URZ, 0x1, UP0 ;  /* 0x00000001ff057887 */ /* 0x000fe20008000000 */
[----:B------:R-:W-:Y:S01]  /*3e70*/  LOP3.LUT R3, R3, R0, RZ, 0x3c, !PT ;  /* 0x0000000003037212 */ /* 0x000fe200078e3cff */
[----:B------:R-:W-:-:S04]  /*3e80*/  USEL UR32, UR4, URZ, UP0 ;  /* 0x000000ff04207287 */ /* 0x000fc80008000000 */
[----:B------:R-:W-:Y:S01]  /*3e90*/  LOP3.LUT R9, R9, UR5, RZ, 0x3c, !PT ;  /* 0x0000000509097c12 */ /* 0x000fe2000f8e3cff */
[----:B------:R-:W-:Y:S07]  /*3ea0*/  @P1 BRA `(.L_x_75) ;  /* 0xfffffff800881947 */ /* 0x000fee000383ffff */
[----:B------:R-:W1:Y:S01]  /*3eb0*/  S2UR UR8, SR_CgaCtaId ;  /* 0x00000000000879c3 */ /* 0x000e620000008800 */
[----:B------:R-:W-:Y:S01]  /*3ec0*/  ELECT P0, URZ, PT ;  /* 0x0000000000ff782f */ /* 0x000fe20003800000 */
[----:B------:R-:W-:Y:S01]  /*3ed0*/  HFMA2 R0, -RZ, RZ, 0, 5.9604644775390625e-08 ;  /* 0x00000001ff007431 */ /* 0x000fe200000001ff */
[----:B------:R-:W-:-:S05]  /*3ee0*/  UMOV UR4, 0x40 ;  /* 0x0000004000047882 */ /* 0x000fca0000000000 */
[----:B------:R-:W-:Y:S01]  /*3ef0*/  UVIRTCOUNT.DEALLOC.SMPOOL 0x80 ;  /* 0x000000800000784c */ /* 0x000fe20000000000 */
[----:B------:R-:W-:Y:S02]  /*3f00*/  UISETP.NE.AND UP0, UPT, UR46, URZ, UPT ;  /* 0x000000ff2e00728c */ /* 0x000fe4000bf05270 */
[----:B-1----:R-:W-:-:S09]  /*3f10*/  ULEA UR8, UR8, UR4, 0x18 ;  /* 0x0000000408087291 */ /* 0x002fd2000f8ec0ff */
[----:B------:R1:W-:Y:S01]  /*3f20*/  @P0 STS.U8 [UR8+0x1c], R0 ;  /* 0x00001c00ff000988 */ /* 0x0003e20008000008 */
[----:B------:R-:W-:Y:S05]  /*3f30*/  BRA.U UP0, `(.L_x_76) ;  /* 0x0000000100587547 */ /* 0x000fea000b800000 */
[----:B------:R-:W-:Y:S01]  /*3f40*/  UIADD3 UR5, UPT, UPT, UR26, 0xd0, URZ ;  /* 0x000000d01a057890 */ /* 0x000fe2000fffe0ff */
[----:B------:R-:W-:-:S03]  /*3f50*/  SHF.L.U32 R3, R9, 0x1f, RZ ;  /* 0x0000001f09037819 */ /* 0x000fc600000006ff */
[----:B------:R-:W-:-:S09]  /*3f60*/  ULEA UR4, UR32, UR5, 0x3 ;  /* 0x0000000520047291 */ /* 0x000fd2000f8e18ff */
[----:B------:R-:W2:Y:S02]  /*3f70*/  SYNCS.PHASECHK.TRANS64.TRYWAIT P0, [UR4], R3 ;  /* 0x00000003ff0075a7 */ /* 0x000ea40008001104 */
[----:B--2---:R-:W-:Y:S05]  /*3f80*/  @!P0 BRA `(.L_x_77) ;  /* 0x0000008000648947 */ /* 0x004fea0003800000 */
.L_x_173:
[----:B------:R-:W-:-:S04]  /*3f90*/  UIADD3 UR4, UPT, UPT, UR32, 0x1, URZ ;  /* 0x0000000120047890 */ /* 0x000fc8000fffe0ff */
[----:B------:R-:W-:-:S04]  /*3fa0*/  UISETP.NE.AND UP1, UPT, UR4, 0x2, UPT ;  /* 0x000000020400788c */ /* 0x000fc8000bf25270 */
[----:B------:R-:W-:Y:S02]  /*3fb0*/  USEL UR6, URZ, 0x1, UP1 ;  /* 0x00000001ff067887 */ /* 0x000fe40008800000 */
[----:B------:R-:W-:-:S04]  /*3fc0*/  USEL UR4, UR4, URZ, UP1 ;  /* 0x000000ff04047287 */ /* 0x000fc80008800000 */
[----:B------:R-:W-:Y:S01]  /*3fd0*/  ULEA UR4, UR4, UR5, 0x3 ;  /* 0x0000000504047291 */ /* 0x000fe2000f8e18ff */
[----:B-1----:R-:W-:-:S04]  /*3fe0*/  LOP3.LUT R3, R9, UR6, RZ, 0x3c, !PT ;  /* 0x0000000609037c12 */ /* 0x002fc8000f8e3cff */
[----:B------:R-:W-:Y:S01]  /*3ff0*/  SHF.L.U32 R3, R3, 0x1f, RZ ;  /* 0x0000001f03037819 */ /* 0x000fe200000006ff */
[----:B------:R-:W-:-:S04]  /*4000*/  IMAD.U32 R0, RZ, RZ, UR4 ;  /* 0x00000004ff007e24 */ /* 0x000fc8000f8e00ff */
[----:B------:R1:W2:Y:S03]  /*4010*/  SYNCS.PHASECHK.TRANS64.TRYWAIT P0, [R0+URZ], R3 ;  /* 0x00000003000075a7 */ /* 0x0002a600080011ff */
[----:B--2---:R-:W-:Y:S05]  /*4020*/  @!P0 NANOSLEEP.SYNCS 0x989680 ;  /* 0x009896800000895d */ /* 0x004fea0003900000 */
[----:B------:R-:W2:Y:S02]  /*4030*/  @!P0 SYNCS.PHASECHK.TRANS64 P0, [R0+URZ], R3 ;  /* 0x00000003000085a7 */ /* 0x000ea400080010ff */
[----:B--2---:R-:W-:Y:S05]  /*4040*/  @P0 BRA `(.L_x_78) ;  /* 0x0000000000200947 */ /* 0x004fea0003800000 */
.L_x_79:
[----:B--2---:R2:W4:Y:S02]  /*4050*/  SYNCS.PHASECHK.TRANS64.TRYWAIT P0, [R0+URZ], R3 ;  /* 0x00000003000075a7 */ /* 0x00452400080011ff */
[----:B----4-:R-:W-:Y:S05]  /*4060*/  @!P0 NANOSLEEP.SYNCS 0x989680 ;  /* 0x009896800000895d */ /* 0x010fea0003900000 */
[----:B------:R-:W4:Y:S02]  /*4070*/  @!P0 SYNCS.PHASECHK.TRANS64 P0, [R0+URZ], R3 ;  /* 0x00000003000085a7 */ /* 0x000f2400080010ff */
[----:B----4-:R-:W-:Y:S05]  /*4080*/  @!P0 BRA `(.L_x_79) ;  /* 0xfffffffc00f08947 */ /* 0x010fea000383ffff */
[----:B------:R-:W-:Y:S05]  /*4090*/  BRA `(.L_x_78) ;  /* 0x00000000000c7947 */ /* 0x000fea0003800000 */
.L_x_76:
[----:B------:R-:W-:-:S04]  /*40a0*/  UIADD3 UR4, UPT, UPT, UR26, 0x100, URZ ;  /* 0x000001001a047890 */ /* 0x000fc8000fffe0ff */
[----:B------:R-:W-:-:S09]  /*40b0*/  UPRMT UR4, UR48, 0x654, UR4 ;  /* 0x0000065430047896 */ /* 0x000fd20008000004 */
[----:B------:R-:W-:Y:S03]  /*40c0*/  SYNCS.ARRIVE.TRANS64.RED.A1T0 RZ, [UR4], RZ ;  /* 0x000000ffffff79a7 */ /* 0x000fe60008100404 */
.L_x_78:
[----:B-12---:R-:W-:Y:S01]  /*40d0*/  SHF.L.U32 R3, RZ, 0x1f, RZ ;  /* 0x0000001fff037819 */ /* 0x006fe200000006ff */
[----:B------:R-:W-:Y:S01]  /*40e0*/  UIADD3 UR4, UPT, UPT, UR26, 0x100, URZ ;  /* 0x000001001a047890 */ /* 0x000fe2000fffe0ff */
[----:B------:R-:W-:Y:S02]  /*40f0*/  PLOP3.LUT P0, PT, PT, PT, UP0, 0x80, 0x8 ;  /* 0x000000000008781c */ /* 0x000fe40003f0f008 */
[----:B------:R-:W1:Y:S02]  /*4100*/  SYNCS.PHASECHK.TRANS64.TRYWAIT P1, [UR26+0x100], R3 ;  /* 0x00010003ff0075a7 */ /* 0x000e64000802111a */
[----:B-1----:R-:W-:Y:S09]  /*4110*/  @!P1 BRA `(.L_x_80) ;  /* 0x0000008000189947 */ /* 0x002ff20003800000 */
.L_x_175:
[----:B------:R-:W-:Y:S01]  /*4120*/  @!UP0 UPRMT UR4, UR48, 0x654, UR4 ;  /* 0x0000065430048896 */ /* 0x000fe20008000004 */
[----:B------:R-:W-:Y:S01]  /*4130*/  UMOV UR5, 0xffff ;  /* 0x0000ffff00057882 */ /* 0x000fe20000000000 */
[----:B------:R-:W-:-:S07]  /*4140*/  UMOV UR6, 0x1 ;  /* 0x0000000100067882 */ /* 0x000fce0000000000 */
[----:B------:R-:W-:Y:S01]  /*4150*/  @!P0 SYNCS.ARRIVE.TRANS64.RED.A1T0 RZ, [UR4], RZ ;  /* 0x000000ffffff89a7 */ /* 0x000fe20008100404 */
[----:B------:R-:W-:Y:S01]  /*4160*/  NOP ;  /* 0x0000000000007918 */ /* 0x000fe20000000000 */
[----:B-1----:R-:W1:Y:S01]  /*4170*/  LDS R0, [UR8+0x14] ;  /* 0x00001408ff007984 */ /* 0x002e620008000800 */
[----:B------:R-:W-:-:S04]  /*4180*/  ULOP3.LUT UR4, UR44, 0xffff, URZ, 0xc0, !UPT ;  /* 0x0000ffff2c047892 */ /* 0x000fc8000f8ec0ff */
[----:B------:R-:W-:-:S04]  /*4190*/  USHF.R.U32.HI UR4, URZ, 0x5, UR4 ;  /* 0x00000005ff047899 */ /* 0x000fc80008011604 */
[----:B------:R-:W-:Y:S02]  /*41a0*/  USHF.L.U32 UR5, UR5, UR4, URZ ;  /* 0x0000000405057299 */ /* 0x000fe400080006ff */
[----:B------:R-:W-:-:S04]  /*41b0*/  USHF.L.U32 UR4, UR6, UR4, URZ ;  /* 0x0000000406047299 */ /* 0x000fc800080006ff */
[----:B-1----:R-:W-:-:S04]  /*41c0*/  LOP3.LUT R0, R0, UR5, RZ, 0xc0, !PT ;  /* 0x0000000500007c12 */ /* 0x002fc8000f8ec0ff */
[----:B------:R-:W-:-:S13]  /*41d0*/  ISETP.NE.AND P0, PT, R0, UR5, PT ;  /* 0x0000000500007c0c */ /* 0x000fda000bf05270 */
[----:B------:R-:W-:Y:S05]  /*41e0*/  @P0 BRA `(.L_x_81) ;  /* 0x0000000000580947 */ /* 0x000fea0003800000 */
[----:B------:R-:W1:Y:S02]  /*41f0*/  LDS R0, [UR8+0x18] ;  /* 0x00001808ff007984 */ /* 0x000e640008000800 */
[----:B-1----:R-:W-:-:S04]  /*4200*/  LOP3.LUT R0, R0, UR4, RZ, 0xc0, !PT ;  /* 0x0000000400007c12 */ /* 0x002fc8000f8ec0ff */
[----:B------:R-:W-:-:S13]  /*4210*/  ISETP.NE.AND P0, PT, R0, UR4, PT ;  /* 0x0000000400007c0c */ /* 0x000fda000bf05270 */
[----:B------:R-:W-:Y:S05]  /*4220*/  @P0 BRA `(.L_x_82) ;  /* 0x00000000003c0947 */ /* 0x000fea0003800000 */
[----:B------:R-:W1:Y:S01]  /*4230*/  S2R R2, SR_LANEID ;  /* 0x0000000000027919 */ /* 0x000e620000000000 */
[----:B------:R-:W-:Y:S01]  /*4240*/  ULOP3.LUT UR5, URZ, UR5, URZ, 0x33, !UPT ;  /* 0x00000005ff057292 */ /* 0x000fe2000f8e33ff */
[----:B------:R-:W-:Y:S01]  /*4250*/  LOP3.LUT R4, RZ, UR4, RZ, 0x33, !PT ;  /* 0x00000004ff047c12 */ /* 0x000fe2000f8e33ff */
[----:B------:R-:W-:Y:S02]  /*4260*/  VOTEU.ANY UR4, UPT, PT ;  /* 0x0000000000047886 */ /* 0x000fe400038e0100 */
[----:B------:R-:W-:Y:S01]  /*4270*/  UFLO.U32 UR4, UR4 ;  /* 0x00000004000472bd */ /* 0x000fe200080e0000 */
[----:B------:R-:W2:Y:S01]  /*4280*/  REDUX UR6, R4 ;  /* 0x00000000040673c4 */ /* 0x000ea20000000000 */
[----:B------:R-:W-:-:S06]  /*4290*/  IMAD.U32 R0, RZ, RZ, UR5 ;  /* 0x00000005ff007e24 */ /* 0x000fcc000f8e00ff */
[----:B------:R4:W-:Y:S01]  /*42a0*/  UTCATOMSWS.AND URZ, UR5 ;  /* 0x0000000500ff79e3 */ /* 0x0009e20008000000 */
[----:B------:R-:W3:Y:S01]  /*42b0*/  REDUX UR7, R0 ;  /* 0x00000000000773c4 */ /* 0x000ee20000000000 */
[----:B-1----:R-:W-:Y:S01]  /*42c0*/  ISETP.EQ.U32.AND P0, PT, R2, UR4, PT ;  /* 0x0000000402007c0c */ /* 0x002fe2000bf02070 */
[----:B--2---:R-:W-:Y:S01]  /*42d0*/  IMAD.U32 R2, RZ, RZ, UR6 ;  /* 0x00000006ff027e24 */ /* 0x004fe2000f8e00ff */
[----:B---3--:R-:W-:-:S11]  /*42e0*/  MOV R3, UR7 ;  /* 0x0000000700037c02 */ /* 0x008fd60008000f00 */
[----:B------:R4:W-:Y:S04]  /*42f0*/  @P0 ATOMS.AND RZ, [UR8+0x14], R3 ;  /* 0x00001403ffff098c */ /* 0x0009e8000a800008 */
[----:B------:R4:W-:Y:S01]  /*4300*/  @P0 ATOMS.AND RZ, [UR8+0x18], R2 ;  /* 0x00001802ffff098c */ /* 0x0009e2000a800008 */
[----:B------:R-:W-:Y:S05]  /*4310*/  BRA `(.L_x_83) ;  /* 0x0000000000147947 */ /* 0x000fea0003800000 */
.L_x_82:
[----:B------:R-:W-:Y:S02]  /*4320*/  MOV R2, 0x4340 ;  /* 0x0000434000027802 */ /* 0x000fe40000000f00 */
[----:B---3-5:R-:W-:Y:S05]  /*4330*/  CALL.REL.NOINC `($__internal_0_$__cuda_sm10x_tcgen05_guardrail_trap_col_being_dealloced_not_returned_by_alloc) ;  /* 0x0000008000f87944 */ /* 0x028fea0003c00000 */
[----:B------:R-:W-:Y:S05]  /*4340*/  BRA `(.L_x_83) ;  /* 0x0000000000087947 */ /* 0x000fea0003800000 */
.L_x_81:
[----:B------:R-:W-:Y:S02]  /*4350*/  MOV R2, 0x4370 ;  /* 0x0000437000027802 */ /* 0x000fe40000000f00 */
[----:B---3-5:R-:W-:Y:S05]  /*4360*/  CALL.REL.NOINC `($__internal_2_$__cuda_sm10x_tcgen05_guardrail_trap_unallocated_columns_being_dealloced) ;  /* 0x0000008400047944 */ /* 0x028fea0003c00000 */
.L_x_83:
[----:B------:R-:W-:Y:S01]  /*4370*/  NOP ;  /* 0x0000000000007918 */ /* 0x000fe20000000000 */
[----:B----4-:R-:W-:Y:S05]  /*4380*/  EXIT ;  /* 0x000000000000794d */ /* 0x010fea0003800000 */
.L_x_56:
[----:B------:R-:W-:-:S09]  /*4390*/  UISETP.NE.OR UP0, UPT, UR17, 0x3, !UP4 ;  /* 0x000000031100788c */ /* 0x000fd2000e705670 */
[----:B------:R-:W-:Y:S05]  /*43a0*/  BRA.U UP0, `(.L_x_84) ;  /* 0x0000001100547547 */ /* 0x000fea000b800000 */
[----:B------:R-:W2:Y:S01]  /*43b0*/  LDCU UR31, c[0x0][0x370] ;  /* 0x00006e00ff1f77ac */ /* 0x000ea20008000800 */
[----:B------:R-:W3:Y:S01]  /*43c0*/  LDC.64 R16, c[0x0][0x348] ;  /* 0x0000d200ff107b82 */ /* 0x000ee20000000a00 */
[----:B------:R-:W-:Y:S02]  /*43d0*/  HFMA2 R13, -RZ, RZ, 0, 0 ;  /* 0x00000000ff0d7431 */ /* 0x000fe400000001ff */
[----:B------:R-:W-:Y:S01]  /*43e0*/  IMAD.MOV.U32 R15, RZ, RZ, 0x1 ;  /* 0x00000001ff0f7424 */ /* 0x000fe200078e00ff */
[----:B------:R-:W2:Y:S01]  /*43f0*/  LDCU.128 UR48, c[0x0][0xb10] ;  /* 0x00016200ff3077ac */ /* 0x000ea20008000c00 */
[----:B------:R-:W-:Y:S01]  /*4400*/  IMAD.MOV.U32 R14, RZ, RZ, RZ ;  /* 0x000000ffff0e7224 */ /* 0x000fe200078e00ff */
[----:B------:R-:W-:Y:S01]  /*4410*/  MOV R7, 0x4000 ;  /* 0x0000400000077802 */ /* 0x000fe20000000f00 */
[----:B------:R-:W4:Y:S01]  /*4420*/  LDCU UR30, c[0x0][0x374] ;  /* 0x00006e80ff1e77ac */ /* 0x000f220008000800 */
[----:B------:R-:W1:Y:S01]  /*4430*/  LDC.64 R2, c[0x0][0x888] ;  /* 0x00022200ff027b82 */ /* 0x000e620000000a00 */
[----:B------:R-:W4:Y:S01]  /*4440*/  LDCU UR15, c[0x0][0xb0c] ;  /* 0x00016180ff0f77ac */ /* 0x000f220008000800 */
[----:B------:R-:W3:Y:S06]  /*4450*/  LDCU UR40, c[0x0][0xb20] ;  /* 0x00016400ff2877ac */ /* 0x000eec0008000800 */
[----:B------:R-:W1:Y:S01]  /*4460*/  LDC.64 R4, c[0x0][0x890] ;  /* 0x00022400ff047b82 */ /* 0x000e620000000a00 */
[----:B------:R-:W3:Y:S01]  /*4470*/  LDCU UR4, c[0x0][0xb30] ;  /* 0x00016600ff0477ac */ /* 0x000ee20008000800 */
[----:B------:R-:W-:Y:S01]  /*4480*/  UMOV UR21, 0x400 ;  /* 0x0000040000157882 */ /* 0x000fe20000000000 */
[----:B--2---:R-:W-:-:S02]  /*4490*/  UIMAD.WIDE.U32 UR6, UR31, UR48, URZ ;  /* 0x000000301f0672a5 */ /* 0x004fc4000f8e00ff */
[----:B----4-:R-:W-:Y:S02]  /*44a0*/  UIMAD.WIDE.U32 UR8, UR30, UR51, URZ ;  /* 0x000000331e0872a5 */ /* 0x010fe4000f8e00ff */
[----:B------:R-:W-:Y:S02]  /*44b0*/  ULEA UR21, UR47, UR21, 0x18 ;  /* 0x000000152f157291 */ /* 0x000fe4000f8ec0ff */
[----:B------:R-:W-:Y:S02]  /*44c0*/  UPLOP3.LUT UP3, UPT, UPT, UPT, UPT, 0x40, 0x4 ;  /* 0x000000000004789c */ /* 0x000fe40003f6e870 */
[----:B------:R-:W-:Y:S01]  /*44d0*/  UIADD3 UR37, UPT, UPT, UR21, 0x68, URZ ;  /* 0x0000006815257890 */ /* 0x000fe2000fffe0ff */
[----:B------:R-:W-:Y:S01]  /*44e0*/  UMOV UR6, UR7 ;  /* 0x0000000700067c82 */ /* 0x000fe20008000000 */
[----:B------:R-:W-:Y:S01]  /*44f0*/  UMOV UR38, UR9 ;  /* 0x0000000900267c82 */ /* 0x000fe20008000000 */
[----:B------:R-:W-:Y:S02]  /*4500*/  UISETP.GE.AND UP0, UPT, UR42, 0x1, UPT ;  /* 0x000000012a00788c */ /* 0x000fe4000bf06270 */
[----:B------:R-:W-:Y:S01]  /*4510*/  UISETP.NE.AND UP4, UPT, UR42, 0x1, UPT ;  /* 0x000000012a00788c */ /* 0x000fe2000bf85270 */
[----:B------:R-:W2:Y:S01]  /*4520*/  LDCU.64 UR22, c[0x0][0xb28] ;  /* 0x00016500ff1677ac */ /* 0x000ea20008000a00 */
[----:B------:R-:W-:-:S02]  /*4530*/  UISETP.NE.AND UP6, UPT, UR15, 0x1, UPT ;  /* 0x000000010f00788c */ /* 0x000fc4000bfc5270 */
[----:B------:R-:W-:Y:S02]  /*4540*/  UISETP.NE.AND UP5, UPT, UR50, 0x1, UPT ;  /* 0x000000013200788c */ /* 0x000fe4000bfa5270 */
[----:B------:R-:W-:Y:S02]  /*4550*/  UIADD3 UR33, UPT, UPT, UR21, 0x50, URZ ;  /* 0x0000005015217890 */ /* 0x000fe4000fffe0ff */
[----:B------:R-:W-:Y:S02]  /*4560*/  UIADD3 UR25, UPT, UPT, UR21, 0x58, URZ ;  /* 0x0000005815197890 */ /* 0x000fe4000fffe0ff */
[----:B------:R-:W-:Y:S02]  /*4570*/  UIADD3 UR17, UPT, UPT, UR21, 0x60, URZ ;  /* 0x0000006015117890 */ /* 0x000fe4000fffe0ff */
[----:B------:R-:W-:Y:S02]  /*4580*/  UPRMT UR37, UR47, 0x654, UR37 ;  /* 0x000006542f257896 */ /* 0x000fe40008000025 */
[----:B------:R-:W-:-:S02]  /*4590*/  USHF.R.U32.HI UR39, URZ, UR49, UR6 ;  /* 0x00000031ff277299 */ /* 0x000fc40008011606 */
[----:B---3--:R-:W-:Y:S02]  /*45a0*/  USHF.R.U32.HI UR38, URZ, UR40, UR38 ;  /* 0x00000028ff267299 */ /* 0x008fe40008011626 */
[----:B------:R-:W-:-:S11]  /*45b0*/  UISETP.NE.AND UP2, UPT, UR4, 0x1, UPT ;  /* 0x000000010400788c */ /* 0x000fd6000bf45270 */
.L_x_95:
[C---:B------:R-:W-:Y:S02]  /*45c0*/  LEA R12, R14.reuse, UR21, 0x3 ;  /* 0x000000150e0c7c11 */ /* 0x040fe4000f8e18ff */
[----:B------:R-:W-:Y:S02]  /*45d0*/  SHF.L.U32 R9, R13, 0x1f, RZ ;  /* 0x0000001f0d097819 */ /* 0x000fe400000006ff */
[----:B------:R-:W-:Y:S02]  /*45e0*/  LEA R10, R14, UR21, 0x4 ;  /* 0x000000150e0a7c11 */ /* 0x000fe4000f8e20ff */
[----:B---3--:R-:W3:Y:S02]  /*45f0*/  SYNCS.PHASECHK.TRANS64.TRYWAIT P0, [R12+URZ+0xa0], R9 ;  /* 0x0000a0090c0075a7 */ /* 0x008ee400080011ff */
[----:B---3--:R-:W-:Y:S05]  /*4600*/  @!P0 BRA `(.L_x_85) ;  /* 0x0000007800f48947 */ /* 0x008fea0003800000 */
.L_x_176:
[----:B---3--:R-:W3:Y:S01]  /*4610*/  LDS.128 R8, [R10+0x110] ;  /* 0x000110000a087984 */ /* 0x008ee20000000c00 */
[----:B------:R-:W-:Y:S01]  /*4620*/  UISETP.GE.AND UP0, UPT, UR42, 0x1, UPT ;  /* 0x000000012a00788c */ /* 0x000fe2000bf06270 */
[----:B------:R-:W-:Y:S01]  /*4630*/  @!PT LDS RZ, [RZ] ;  /* 0x00000000fffff984 */ /* 0x000fe20000000800 */
[----:B------:R-:W-:Y:S01]  /*4640*/  @!PT LDS RZ, [RZ] ;  /* 0x00000000fffff984 */ /* 0x000fe20000000800 */
[----:B------:R-:W-:Y:S01]  /*4650*/  @!PT LDS RZ, [RZ] ;  /* 0x00000000fffff984 */ /* 0x000fe20000000800 */
[----:B------:R-:W-:Y:S01]  /*4660*/  @!PT LDS RZ, [RZ] ;  /* 0x00000000fffff984 */ /* 0x000fe20000000800 */
[----:B------:R4:W-:Y:S06]  /*4670*/  MEMBAR.ALL.CTA ;  /* 0x0000000000007992 */ /* 0x0009ec0000008000 */
[----:B----4-:R-:W4:Y:S01]  /*4680*/  FENCE.VIEW.ASYNC.S ;  /* 0x00000000000073c6 */ /* 0x010f220000000000 */
[----:B---3--:R-:W-:Y:S11]  /*4690*/  LOP3.LUT P0, RZ, R10, 0x1, RZ, 0xc0, !PT ;  /* 0x000000010aff7812 */ /* 0x008ff6000780c0ff */
[----:B------:R-:W-:Y:S02]  /*46a0*/  @!UPT UIADD3 URZ, UPT, UPT, URZ, URZ, URZ ;  /* 0x000000fffffff290 */ /* 0x000fe4000fffe0ff */
[----:B----4-:R-:W-:Y:S01]  /*46b0*/  VOTEU.ANY UP1, P0 ;  /* 0x0000000000ff7886 */ /* 0x010fe20000020100 */
[----:B------:R-:W-:Y:S11]  /*46c0*/  PLOP3.LUT P0, PT, PT, PT, UP1, 0x80, 0x8 ;  /* 0x000000000008781c */ /* 0x000ff60003f0f018 */
[----:B------:R-:W-:Y:S02]  /*46d0*/  @!UPT UIADD3 URZ, UPT, UPT, URZ, URZ, URZ ;  /* 0x000000fffffff290 */ /* 0x000fe4000fffe0ff */
[----:B------:R-:W-:Y:S02]  /*46e0*/  @P0 SHF.R.U32.HI R0, RZ, 0x10, R9 ;  /* 0x00000010ff000819 */ /* 0x000fe40000011609 */
[----:B------:R-:W-:Y:S02]  /*46f0*/  @P0 MOV R6, R8 ;  /* 0x0000000800060202 */ /* 0x000fe40000000f00 */
[----:B------:R-:W-:Y:S01]  /*4700*/  @P0 R2UR UR4, R0 ;  /* 0x00000000000402ca */ /* 0x000fe200000e0000 */
[----:B------:R-:W-:Y:S01]  /*4710*/  VIADD R0, R12, 0xb0 ;  /* 0x000000b00c007836 */ /* 0x000fe20000000000 */
[----:B------:R-:W-:Y:S02]  /*4720*/  @P0 LOP3.LUT R8, R9, 0xffff, RZ, 0xc0, !PT ;  /* 0x0000ffff09080812 */ /* 0x000fe400078ec0ff */
[----:B------:R-:W-:Y:S02]  /*4730*/  @P0 R2UR UR6, R6 ;  /* 0x00000000060602ca */ /* 0x000fe400000e0000 */
[----:B------:R-:W-:Y:S02]  /*4740*/  PRMT R0, RZ, 0x654, R0 ;  /* 0x00000654ff007816 */ /* 0x000fe40000000000 */
[----:B------:R-:W-:Y:S02]  /*4750*/  @P0 R2UR UR5, R8 ;  /* 0x00000000080502ca */ /* 0x000fe400000e0000 */
[----:B------:R3:W-:Y:S03]  /*4760*/  SYNCS.ARRIVE.TRANS64.RED.A1T0 RZ, [R0+URZ], RZ ;  /* 0x000000ff00ff79a7 */ /* 0x0007e600081004ff */
[----:B------:R-:W-:Y:S04]  /*4770*/  @UP1 UMOV UR29, UR4 ;  /* 0x00000004001d1c82 */ /* 0x000fe80008000000 */
[----:B------:R-:W-:Y:S04]  /*4780*/  @UP1 UMOV UR14, UR6 ;  /* 0x00000006000e1c82 */ /* 0x000fe80008000000 */
[----:B------:R-:W-:Y:S01]  /*4790*/  @UP1 UMOV UR13, UR5 ;  /* 0x00000005000d1c82 */ /* 0x000fe20008000000 */
[----:B------:R-:W-:Y:S05]  /*47a0*/  BRA.U !UP0, `(.L_x_86) ;  /* 0x0000000108a47547 */ /* 0x000fea000b800000 */
[----:B------:R-:W-:Y:S02]  /*47b0*/  UIMAD.WIDE.U32 UR18, UR13, UR51, URZ ;  /* 0x000000330d1272a5 */ /* 0x000fe4000f8e00ff */
[----:B------:R-:W-:Y:S02]  /*47c0*/  UIMAD.WIDE.U32 UR26, UR14, UR48, URZ ;  /* 0x000000300e1a72a5 */ /* 0x000fe4000f8e00ff */
[----:B------:R-:W-:Y:S02]  /*47d0*/  USEL UR4, UR30, UR38, !UP5 ;  /* 0x000000261e047287 */ /* 0x000fe4000e800000 */
[----:B------:R-:W-:Y:S02]  /*47e0*/  USEL UR7, UR31, UR39, !UP6 ;  /* 0x000000271f077287 */ /* 0x000fe4000f000000 */
[----:B--2---:R-:W-:Y:S02]  /*47f0*/  UIMAD.WIDE.U32 UR8, UR4, UR22, URZ ;  /* 0x00000016040872a5 */ /* 0x004fe4000f8e00ff */
[----:B------:R-:W-:Y:S01]  /*4800*/  UIMAD.WIDE.U32 UR10, UR7, UR22, URZ ;  /* 0x00000016070a72a5 */ /* 0x000fe2000f8e00ff */
[----:B------:R-:W-:Y:S02]  /*4810*/  UMOV UR5, UR19 ;  /* 0x0000001300057c82 */ /* 0x000fe40008000000 */
[----:B------:R-:W-:Y:S03]  /*4820*/  USHF.R.U32.HI UR6, URZ, UR40, UR5 ;  /* 0x00000028ff067299 */ /* 0x000fe60008011605 */
[----:B------:R-:W-:Y:S01]  /*4830*/  UMOV UR5, UR27 ;  /* 0x0000001b00057c82 */ /* 0x000fe20008000000 */
[----:B------:R-:W-:Y:S02]  /*4840*/  USEL UR6, UR13, UR6, !UP5 ;  /* 0x000000060d067287 */ /* 0x000fe4000e800000 */
[----:B------:R-:W-:Y:S03]  /*4850*/  USHF.R.U32.HI UR12, URZ, UR49, UR5 ;  /* 0x00000031ff0c7299 */ /* 0x000fe60008011605 */
[----:B------:R-:W-:Y:S02]  /*4860*/  UMOV UR5, UR9 ;  /* 0x0000000900057c82 */ /* 0x000fe40008000000 */
[----:B------:R-:W-:Y:S03]  /*4870*/  @UP4 USHF.R.U32.HI UR4, URZ, UR23, UR5 ;  /* 0x00000017ff044299 */ /* 0x000fe60008011605 */
[----:B------:R-:W-:Y:S01]  /*4880*/  UMOV UR5, UR11 ;  /* 0x0000000b00057c82 */ /* 0x000fe20008000000 */
[----:B------:R-:W-:Y:S02]  /*4890*/  UIMAD UR4, UR42, UR4, URZ ;  /* 0x000000042a0472a4 */ /* 0x000fe4000f8e02ff */
[----:B------:R-:W-:Y:S02]  /*48a0*/  @UP4 USHF.R.U32.HI UR7, URZ, UR23, UR5 ;  /* 0x00000017ff074299 */ /* 0x000fe40008011605 */
[----:B------:R-:W-:Y:S02]  /*48b0*/  UIMAD.WIDE.U32 UR10, UR6, UR22, URZ ;  /* 0x00000016060a72a5 */ /* 0x000fe4000f8e00ff */
[----:B------:R-:W-:Y:S02]  /*48c0*/  USEL UR5, UR14, UR12, !UP6 ;  /* 0x0000000c0e057287 */ /* 0x000fe4000f000000 */
[----:B------:R-:W-:Y:S02]  /*48d0*/  UIMAD UR8, UR42, UR7, URZ ;  /* 0x000000072a0872a4 */ /* 0x000fe4000f8e02ff */
[----:B------:R-:W-:Y:S03]  /*48e0*/  UISETP.GE.AND UP0, UPT, UR6, UR4, UPT ;  /* 0x000000040600728c */ /* 0x000fe6000bf06270 */
[----:B------:R-:W-:Y:S01]  /*48f0*/  UMOV UR4, UR11 ;  /* 0x0000000b00047c82 */ /* 0x000fe20008000000 */
[----:B------:R-:W-:Y:S02]  /*4900*/  UISETP.GE.OR UP0, UPT, UR5, UR8, UP0 ;  /* 0x000000080500728c */ /* 0x000fe40008706670 */
[----:B------:R-:W-:Y:S02]  /*4910*/  USHF.R.U32.HI UR4, URZ, UR23, UR4 ;  /* 0x00000017ff047299 */ /* 0x000fe40008011604 */
[----:B------:R-:W-:Y:S02]  /*4920*/  UIMAD.WIDE.U32 UR8, UR5, UR22, URZ ;  /* 0x00000016050872a5 */ /* 0x000fe4000f8e00ff */
[----:B------:R-:W-:Y:S04]  /*4930*/  USEL UR10, UR6, UR4, !UP4 ;  /* 0x00000004060a7287 */ /* 0x000fe8000e000000 */
[----:B------:R-:W-:Y:S01]  /*4940*/  UIADD3 UR11, UPT, UPT, -UR10, URZ, URZ ;  /* 0x000000ff0a0b7290 */ /* 0x000fe2000fffe1ff */
[----:B------:R-:W-:Y:S02]  /*4950*/  @!UP0 UMOV UR4, UR9 ;  /* 0x0000000900048c82 */ /* 0x000fe40008000000 */
[----:B------:R-:W-:Y:S02]  /*4960*/  @!UP0 USHF.R.U32.HI UR4, URZ, UR23, UR4 ;  /* 0x00000017ff048299 */ /* 0x000fe40008011604 */
[----:B------:R-:W-:Y:S02]  /*4970*/  UIMAD UR8, UR42, UR11, UR6 ;  /* 0x0000000b2a0872a4 */ /* 0x000fe4000f8e0206 */
[----:B------:R-:W-:Y:S04]  /*4980*/  @!UP0 USEL UR4, UR5, UR4, !UP4 ;  /* 0x0000000405048287 */ /* 0x000fe8000e000000 */
[----:B------:R-:W-:Y:S02]  /*4990*/  @!UP0 UIMAD UR8, UR7, UR8, UR4 ;  /* 0x00000008070882a4 */ /* 0x000fe4000f8e0204 */
[----:B------:R-:W-:Y:S02]  /*49a0*/  @!UP0 UIADD3 UR9, UPT, UPT, UR10, -UR4, URZ ;  /* 0x800000040a098290 */ /* 0x000fe4000fffe0ff */
[----:B------:R-:W-:Y:S02]  /*49b0*/  UIADD3 UR4, UPT, UPT, -UR5, URZ, URZ ;  /* 0x000000ff05047290 */ /* 0x000fe4000fffe1ff */
[----:B------:R-:W-:Y:S02]  /*49c0*/  UIADD3 UR7, UPT, UPT, -UR6, URZ, URZ ;  /* 0x000000ff06077290 */ /* 0x000fe4000fffe1ff */
[----:B------:R-:W-:Y:S02]  /*49d0*/  @!UP0 UIMAD UR6, UR9, UR42, UR5 ;  /* 0x0000002a090682a4 */ /* 0x000fe4000f8e0205 */
[----:B------:R-:W-:Y:S02]  /*49e0*/  UIMAD UR14, UR15, UR4, UR14 ;  /* 0x000000040f0e72a4 */ /* 0x000fe4000f8e020e */
[----:B------:R-:W-:Y:S01]  /*49f0*/  UIMAD UR13, UR50, UR7, UR13 ;  /* 0x00000007320d72a4 */ /* 0x000fe2000f8e020d */
[----:B------:R-:W-:Y:S02]  /*4a00*/  @!UP0 UMOV UR5, UR8 ;  /* 0x0000000800058c82 */ /* 0x000fe40008000000 */
[----:B------:R-:W-:Y:S02]  /*4a10*/  UIMAD UR14, UR5, UR15, UR14 ;  /* 0x0000000f050e72a4 */ /* 0x000fe4000f8e020e */
[----:B------:R-:W-:Y:S11]  /*4a20*/  UIMAD UR13, UR6, UR50, UR13 ;  /* 0x00000032060d72a4 */ /* 0x000ff6000f8e020d */
[----:B------:R-:W-:Y:S01]  /*4a30*/  @!UPT UIADD3 URZ, UPT, UPT, URZ, URZ, URZ ;  /* 0x000000fffffff290 */ /* 0x000fe2000fffe0ff */
.L_x_86:
[----:B------:R-:W4:Y:S01]  /*4a40*/  @!UP2 LDCU.128 UR8, c[0x0][0xb10] ;  /* 0x00016200ff08a7ac */ /* 0x000f220008000c00 */
[C---:B-1----:R-:W-:Y:S02]  /*4a50*/  ISETP.NE.U32.AND P1, PT, R4.reuse, RZ, PT ;  /* 0x000000ff0400720c */ /* 0x042fe40003f25070 */
[----:B------:R-:W-:Y:S02]  /*4a60*/  ISETP.NE.U32.AND P0, PT, R4, RZ, PT ;  /* 0x000000ff0400720c */ /* 0x000fe40003f05070 */
[C---:B------:R-:W-:Y:S02]  /*4a70*/  ISETP.NE.AND.EX P1, PT, R5.reuse, RZ, PT, P1 ;  /* 0x000000ff0500720c */ /* 0x040fe40003f25310 */
[----:B------:R-:W-:Y:S01]  /*4a80*/  ISETP.NE.AND.EX P0, PT, R5, RZ, PT, P0 ;  /* 0x000000ff0500720c */ /* 0x000fe20003f05300 */
[----:B------:R-:W1:Y:S01]  /*4a90*/  @!UP2 LDCU UR5, c[0x0][0xb0c] ;  /* 0x00016180ff05a7ac */ /* 0x000e620008000800 */
[----:B------:R-:W-:Y:S01]  /*4aa0*/  SHF.L.U32 R9, R15, 0x1f, RZ ;  /* 0x0000001f0f097819 */ /* 0x000fe200000006ff */
[----:B------:R-:W-:Y:S02]  /*4ab0*/  USHF.L.U32 UR35, UR20, 0x7, URZ ;  /* 0x0000000714237899 */ /* 0x000fe400080006ff */
[----:B------:R-:W-:Y:S02]  /*4ac0*/  USHF.L.U32 UR34, UR16, 0x8, URZ ;  /* 0x0000000810227899 */ /* 0x000fe400080006ff */
[----:B----4-:R-:W-:Y:S07]  /*4ad0*/  UIMAD.WIDE.U32 UR6, UR14, UR8, URZ ;  /* 0x000000080e0672a5 */ /* 0x010fee000f8e00ff */
[----:B------:R-:W-:Y:S01]  /*4ae0*/  @!UP2 UMOV UR4, UR7 ;  /* 0x000000070004ac82 */ /* 0x000fe20008000000 */
[----:B-1----:R-:W-:Y:S02]  /*4af0*/  @!UP2 UISETP.NE.AND UP0, UPT, UR5, 0x1, UPT ;  /* 0x000000010500a88c */ /* 0x002fe4000bf05270 */
[----:B------:R-:W-:Y:S02]  /*4b00*/  @!UP2 USHF.R.U32.HI UR4, URZ, UR9, UR4 ;  /* 0x00000009ff04a299 */ /* 0x000fe40008011604 */
[----:B------:R-:W-:Y:S02]  /*4b10*/  UIMAD.WIDE.U32 UR6, UR13, UR11, URZ ;  /* 0x0000000b0d0672a5 */ /* 0x000fe4000f8e00ff */
[----:B------:R-:W-:Y:S02]  /*4b20*/  @!UP2 USEL UR8, UR14, UR4, !UP0 ;  /* 0x000000040e08a287 */ /* 0x000fe4000c000000 */
[----:B------:R-:W-:Y:S03]  /*4b30*/  @!UP2 UISETP.NE.AND UP0, UPT, UR10, 0x1, UPT ;  /* 0x000000010a00a88c */ /* 0x000fe6000bf05270 */
[----:B------:R-:W-:Y:S02]  /*4b40*/  @!UP2 UMOV UR6, UR7 ;  /* 0x000000070006ac82 */ /* 0x000fe40008000000 */
[----:B------:R-:W1:Y:S02]  /*4b50*/  @!UP2 LDCU UR4, c[0x0][0xb20] ;  /* 0x00016400ff04a7ac */ /* 0x000e640008000800 */
[----:B-1----:R-:W-:Y:S04]  /*4b60*/  @!UP2 USHF.R.U32.HI UR6, URZ, UR4, UR6 ;  /* 0x00000004ff06a299 */ /* 0x002fe80008011606 */
[----:B------:R-:W-:Y:S04]  /*4b70*/  @!UP2 USEL UR6, UR13, UR6, !UP0 ;  /* 0x000000060d06a287 */ /* 0x000fe8000c000000 */
[----:B------:R-:W-:Y:S02]  /*4b80*/  @!UP2 UIADD3 UR4, UPT, UPT, -UR8, UR6, URZ ;  /* 0x000000060804a290 */ /* 0x000fe4000fffe1ff */
[----:B------:R-:W-:Y:S02]  /*4b90*/  @!UP2 UIADD3 UR6, UPT, UPT, UR8, -UR6, URZ ;  /* 0x800000060806a290 */ /* 0x000fe4000fffe0ff */
[----:B------:R-:W-:Y:S02]  /*4ba0*/  @!UP2 UIMAD UR14, UR4, UR5, UR14 ;  /* 0x00000005040ea2a4 */ /* 0x000fe4000f8e020e */
[----:B------:R-:W-:Y:S01]  /*4bb0*/  @!UP2 UIMAD UR13, UR6, UR10, UR13 ;  /* 0x0000000a060da2a4 */ /* 0x000fe2000f8e020d */
[----:B------:R-:W-:Y:S11]  /*4bc0*/  BRA.U UP3, `(.L_x_87) ;  /* 0x0000000103107547 */ /* 0x000ff6000b800000 */
[----:B---3--:R-:W-:Y:S04]  /*4bd0*/  MOV R0, UR41 ;  /* 0x0000002900007c02 */ /* 0x008fe80008000f00 */
[----:B------:R-:W-:Y:S04]  /*4be0*/  SHF.L.U32 R11, R0, 0x1f, RZ ;  /* 0x0000001f000b7819 */ /* 0x000fe800000006ff */
[----:B------:R-:W1:Y:S02]  /*4bf0*/  SYNCS.PHASECHK.TRANS64.TRYWAIT P2, [UR21+0x98], R11 ;  /* 0x0000980bff0075a7 */ /* 0x000e640008041115 */
[----:B-1----:R-:W-:Y:S05]  /*4c00*/  @!P2 BRA `(.L_x_88) ;  /* 0x000000740088a947 */ /* 0x002fea0003800000 */
.L_x_87:
[----:B------:R-:W-:Y:S05]  /*4c10*/  @!P1 BRA `(.L_x_89) ;  /* 0x0000000000309947 */ /* 0x000fea0003800000 */
[----:B------:R-:W-:Y:S01]  /*4c20*/  ISETP.NE.U32.AND P1, PT, R2, RZ, PT ;  /* 0x000000ff0200720c */ /* 0x000fe20003f25070 */
[----:B------:R-:W4:Y:S01]  /*4c30*/  LDCU.64 UR4, c[0x0][0x358] ;  /* 0x00006b00ff0477ac */ /* 0x000f220008000a00 */
[----:B------:R-:W-:Y:S02]  /*4c40*/  IMAD.MOV.U32 R150, RZ, RZ, 0x1 ;  /* 0x00000001ff967424 */ /* 0x000fe400078e00ff */
[----:B------:R-:W-:Y:S11]  /*4c50*/  ISETP.NE.AND.EX P1, PT, R3, RZ, PT, P1 ;  /* 0x000000ff0300720c */ /* 0x000ff60003f25310 */
[----:B------:R-:W-:Y:S02]  /*4c60*/  @!UPT UIADD3 URZ, UPT, UPT, URZ, URZ, URZ ;  /* 0x000000fffffff290 */ /* 0x000fe4000fffe0ff */
[----:B-1----:R-:W1:Y:S01]  /*4c70*/  @P1 LDC.64 R10, c[0x0][0x888] ;  /* 0x00022200ff0a1b82 */ /* 0x002e620000000a00 */
[----:B---3--:R-:W-:Y:S04]  /*4c80*/  @P1 IMAD R0, R4, UR36, RZ ;  /* 0x0000002404001c24 */ /* 0x008fe8000f8e02ff */
[----:B-1----:R-:W-:Y:S04]  /*4c90*/  @P1 IMAD.WIDE R10, R0, 0x4, R10 ;  /* 0x00000004000a1825 */ /* 0x002fe800078e020a */
[----:B------:R-:W-:Y:S01]  /*4ca0*/  HFMA2 R0, -RZ, RZ, 0, 5.9604644775390625e-08 ;  /* 0x00000001ff007431 */ /* 0x000fe200000001ff */
[----:B----45:R4:W5:Y:S04]  /*4cb0*/  @P1 LDG.E R73, desc[UR4][R10.64] ;  /* 0x000000040a491981 */ /* 0x030968000c1e1900 */
[----:B------:R-:W-:Y:S01]  /*4cc0*/  @!P1 PRMT R150, R0, 0x7610, R150 ;  /* 0x0000761000969816 */ /* 0x000fe20000000096 */
[----:B----4-:R-:W1:Y:S06]  /*4cd0*/  @!P1 LDC R73, c[0x0][0x880] ;  /* 0x00022000ff499b82 */ /* 0x010e6c0000000800 */
.L_x_89:
[----:B-1---5:R-:W-:Y:S01]  /*4ce0*/  @!P0 FSETP.EQ.AND P1, PT, R73, RZ, PT ;  /* 0x000000ff4900820b */ /* 0x022fe20003f22000 */
[----:B------:R-:W-:Y:S01]  /*4cf0*/  @!UPT UIADD3 URZ, UPT, UPT, URZ, URZ, URZ ;  /* 0x000000fffffff290 */ /* 0x000fe2000fffe0ff */
[----:B------:R-:W-:Y:S11]  /*4d00*/  @!P0 BRA `(.L_x_90) ;  /* 0x0000000000188947 */ /* 0x000ff60003800000 */
[----:B------:R-:W-:Y:S02]  /*4d10*/  LOP3.LUT P0, RZ, R150, 0xff, RZ, 0xc0, !PT ;  /* 0x000000ff96ff7812 */ /* 0x000fe4000780c0ff */
[----:B------:R-:W-:Y:S04]  /*4d20*/  ISETP.NE.U32.AND P1, PT, R2, RZ, PT ;  /* 0x000000ff0200720c */ /* 0x000fe80003f25070 */
[----:B------:R-:W-:Y:S04]  /*4d30*/  ISETP.NE.AND.EX P1, PT, R3, RZ, PT, P1 ;  /* 0x000000ff0300720c */ /* 0x000fe80003f25310 */
[----:B------:R-:W-:Y:S03]  /*4d40*/  PLOP3.LUT P1, PT, P1, PT, PT, 0x8, 0x80 ;  /* 0x000000000080781c */ /* 0x000fe60000f2e170 */
[----:B------:R-:W-:Y:S11]  /*4d50*/  @P0 FSETP.EQ.AND P1, PT, R73, RZ, PT ;  /* 0x000000ff4900020b */ /* 0x000ff60003f22000 */
[----:B------:R-:W-:Y:S02]  /*4d60*/  @!UPT UIADD3 URZ, UPT, UPT, URZ, URZ, URZ ;  /* 0x000000fffffff290 */ /* 0x000fe4000fffe0ff */
.L_x_90:
[----:B------:R-:W1:Y:S01]  /*4d70*/  SYNCS.PHASECHK.TRANS64.TRYWAIT P2, [UR21+0x70], R9 ;  /* 0x00007009ff0075a7 */ /* 0x000e620008041115 */
[----:B------:R-:W-:Y:S04]  /*4d80*/  ELECT P0, URZ, PT ;  /* 0x0000000000ff782f */ /* 0x000fe80003800000 */
[----:B------:R-:W-:Y:S11]  /*4d90*/  PLOP3.LUT P1, PT, P1, P0, PT, 0xf2, 0x2f ;  /* 0x00000000002f781c */ /* 0x000ff60000f21e72 */
[----:B------:R-:W-:Y:S02]  /*4da0*/  @!UPT UIADD3 URZ, UPT, UPT, URZ, URZ, URZ ;  /* 0x000000fffffff290 */ /* 0x000fe4000fffe0ff */
[----:B------:R-:W-:Y:S05]  /*4db0*/  @!P1 IADD3 R8, P0, PT, R16, 0x580, RZ ;  /* 0x0000058010089810 */ /* 0x000fea0007f1e0ff */
[----:B------:R-:W-:Y:S01]  /*4dc0*/  @!P1 IMAD.X R6, RZ, RZ, R17, P0 ;  /* 0x000000ffff069224 */ /* 0x000fe200000e0611 */
[----:B-1----:R-:W-:Y:S07]  /*4dd0*/  @!P2 BRA `(.L_x_91) ;  /* 0x00000074002ca947 */ /* 0x002fee0003800000 */
.L_x_179:
[----:B------:R-:W-:Y:S01]  /*4de0*/  @!P1 R2UR UR5, R8 ;  /* 0x00000000080592ca */ /* 0x000fe200000e0000 */
[----:B------:R-:W-:Y:S01]  /*4df0*/  VOTEU.ALL UP0, P1 ;  /* 0x0000000000ff7886 */ /* 0x000fe20000800000 */
[----:B------:R-:W-:Y:S01]  /*4e00*/  @!P1 R2UR UR4, R6 ;  /* 0x00000000060492ca */ /* 0x000fe200000e0000 */
[----:B-1-3--:R-:W-:Y:S01]  /*4e10*/  @!P1 IMAD.MOV.U32 R0, RZ, RZ, 0x4000 ;  /* 0x00004000ff009424 */ /* 0x00afe200078e00ff */
[----:B------:R-:W-:Y:S01]  /*4e20*/  UMOV UR8, 0x0 ;  /* 0x0000000000087882 */ /* 0x000fe20000000000 */
[----:B------:R-:W-:Y:S01]  /*4e30*/  UMOV UR9, 0x10000000 ;  /* 0x1000000000097882 */ /* 0x000fe20000000000 */
[----:B------:R-:W-:Y:S01]  /*4e40*/  @!UP0 UIADD3 UR32, UPT, UPT, UR21, 0x400, URZ ;  /* 0x0000040015208890 */ /* 0x000fe2000fffe0ff */
[----:B------:R-:W-:Y:S01]  /*4e50*/  @!P1 IADD3 R8, P0, PT, R16, 0x580, RZ ;  /* 0x0000058010089810 */ /* 0x000fe20007f1e0ff */
[----:B------:R-:W-:Y:S01]  /*4e60*/  VOTEU.ALL UP0, P1 ;  /* 0x0000000000ff7886 */ /* 0x000fe20000800000 */
[----:B------:R-:W-:Y:S03]  /*4e70*/  UPRMT UR6, UR47, 0x654, UR33 ;  /* 0x000006542f067896 */ /* 0x000fe60008000021 */
[----:B------:R-:W-:Y:S02]  /*4e80*/  @!P1 IMAD.X R6, RZ, RZ, R17, P0 ;  /* 0x000000ffff069224 */ /* 0x000fe400000e0611 */
[----:B------:R-:W-:Y:S02]  /*4e90*/  IMAD.U32 R10, RZ, RZ, UR5 ;  /* 0x00000005ff0a7e24 */ /* 0x000fe4000f8e00ff */
[----:B------:R-:W-:Y:S03]  /*4ea0*/  IMAD.U32 R11, RZ, RZ, UR4 ;  /* 0x00000004ff0b7e24 */ /* 0x000fe6000f8e00ff */
[----:B------:R-:W-:Y:S02]  /*4eb0*/  @!P1 R2UR UR4, R10 ;  /* 0x000000000a0492ca */ /* 0x000fe400000e0000 */
[----:B------:R-:W-:Y:S11]  /*4ec0*/  @!P1 R2UR UR5, R11 ;  /* 0x000000000b0592ca */ /* 0x000ff600000e0000 */
[----:B------:R-:W-:Y:S02]  /*4ed0*/  @!UPT UIADD3 URZ, UPT, UPT, URZ, URZ, URZ ;  /* 0x000000fffffff290 */ /* 0x000fe4000fffe0ff */
[----:B------:R1:W-:Y:S01]  /*4ee0*/  @!UP0 UTMALDG.3D [UR32], [UR4], desc[UR8] ;  /* 0x00000820040085b4 */ /* 0x0003e20008011000 */
[----:B------:R1:W-:Y:S01]  /*4ef0*/  @!P1 SYNCS.ARRIVE.TRANS64.RED.A0TR RZ, [UR21+0x50], R0 ;  /* 0x00005000ffff99a7 */ /* 0x0003e20008300415 */
[----:B------:R-:W-:Y:S01]  /*4f00*/  SYNCS.ARRIVE.TRANS64.RED.A1T0 RZ, [UR6], RZ ;  /* 0x000000ffffff79a7 */ /* 0x000fe20008100406 */
[----:B------:R-:W3:Y:S02]  /*4f10*/  SYNCS.PHASECHK.TRANS64.TRYWAIT P2, [UR21+0x78], R9 ;  /* 0x00007809ff0075a7 */ /* 0x000ee40008041115 */
[----:B-1-3--:R-:W-:Y:S05]  /*4f20*/  @!P2 BRA `(.L_x_92) ;  /* 0x0000007000f0a947 */ /* 0x00afea0003800000 */
.L_x_181:
[----:B------:R-:W-:Y:S01]  /*4f30*/  @!P1 R2UR UR5, R8 ;  /* 0x00000000080592ca */ /* 0x000fe200000e0000 */
[----:B------:R-:W-:Y:S01]  /*4f40*/  VOTEU.ALL UP0, P1 ;  /* 0x0000000000ff7886 */ /* 0x000fe20000800000 */
[----:B------:R-:W-:Y:S01]  /*4f50*/  @!P1 R2UR UR4, R6 ;  /* 0x00000000060492ca */ /* 0x000fe200000e0000 */
[----:B-1----:R-:W-:Y:S01]  /*4f60*/  @!P1 IMAD.MOV.U32 R0, RZ, RZ, 0x4000 ;  /* 0x00004000ff009424 */ /* 0x002fe200078e00ff */
[----:B------:R-:W-:Y:S01]  /*4f70*/  UMOV UR8, 0x0 ;  /* 0x0000000000087882 */ /* 0x000fe20000000000 */
[----:B------:R-:W-:Y:S01]  /*4f80*/  UMOV UR9, 0x10000000 ;  /* 0x1000000000097882 */ /* 0x000fe20000000000 */
[----:B------:R-:W-:Y:S01]  /*4f90*/  @!UP0 UIADD3 UR26, UPT, UPT, UR34, 0x40, URZ ;  /* 0x00000040221a8890 */ /* 0x000fe2000fffe0ff */
[----:B------:R-:W-:Y:S01]  /*4fa0*/  @!P1 IADD3 R8, P0, PT, R16, 0x580, RZ ;  /* 0x0000058010089810 */ /* 0x000fe20007f1e0ff */
[----:B------:R-:W-:Y:S01]  /*4fb0*/  @!UP0 UIADD3 UR24, UPT, UPT, UR21, 0x4400, URZ ;  /* 0x0000440015188890 */ /* 0x000fe2000fffe0ff */
[----:B------:R-:W-:Y:S01]  /*4fc0*/  VOTEU.ALL UP0, P1 ;  /* 0x0000000000ff7886 */ /* 0x000fe20000800000 */
[----:B------:R-:W-:Y:S01]  /*4fd0*/  UMOV UR27, UR35 ;  /* 0x00000023001b7c82 */ /* 0x000fe20008000000 */
[----:B------:R-:W-:Y:S02]  /*4fe0*/  UMOV UR28, UR36 ;  /* 0x00000024001c7c82 */ /* 0x000fe40008000000 */
[----:B------:R-:W-:Y:S01]  /*4ff0*/  IMAD.U32 R10, RZ, RZ, UR5 ;  /* 0x00000005ff0a7e24 */ /* 0x000fe2000f8e00ff */
[----:B------:R-:W-:Y:S01]  /*5000*/  UPRMT UR6, UR47, 0x654, UR25 ;  /* 0x000006542f067896 */ /* 0x000fe20008000019 */
[----:B------:R-:W-:Y:S02]  /*5010*/  IMAD.U32 R11, RZ, RZ, UR4 ;  /* 0x00000004ff0b7e24 */ /* 0x000fe4000f8e00ff */
[----:B------:R-:W-:Y:S01]  /*5020*/  @!P1 IMAD.X R6, RZ, RZ, R17, P0 ;  /* 0x000000ffff069224 */ /* 0x000fe200000e0611 */
        /* <DEDUP_REMOVED lines=8> */
.L_x_183:
[----:B------:R-:W-:Y:S01]  /*50b0*/  @!P1 R2UR UR5, R8 ;  /* 0x00000000080592ca */ /* 0x000fe200000e0000 */
[----:B------:R-:W-:Y:S01]  /*50c0*/  VOTEU.ALL UP0, P1 ;  /* 0x0000000000ff7886 */ /* 0x000fe20000800000 */
[----:B------:R-:W-:Y:S01]  /*50d0*/  @!P1 R2UR UR4, R6 ;  /* 0x00000000060492ca */ /* 0x000fe200000e0000 */
[----:B-1----:R-:W-:Y:S01]  /*50e0*/  @!P1 IMAD.MOV.U32 R0, RZ, RZ, 0x4000 ;  /* 0x00004000ff009424 */ /* 0x002fe200078e00ff */
[----:B------:R-:W-:Y:S01]  /*50f0*/  UMOV UR8, 0x0 ;  /* 0x0000000000087882 */ /* 0x000fe20000000000 */
[----:B------:R-:W-:Y:S01]  /*5100*/  UMOV UR9, 0x10000000 ;  /* 0x1000000000097882 */ /* 0x000fe20000000000 */
[----:B------:R-:W-:Y:S01]  /*5110*/  @!UP0 UIADD3 UR18, UPT, UPT, UR34, 0x80, URZ ;  /* 0x0000008022128890 */ /* 0x000fe2000fffe0ff */
[----:B------:R-:W-:Y:S01]  /*5120*/  VIADD R14, R14, 0x1 ;  /* 0x000000010e0e7836 */ /* 0x000fe20000000000 */
[----:B------:R-:W-:Y:S01]  /*5130*/  @!UP0 UIADD3 UR16, UPT, UPT, UR21, 0x8400, URZ ;  /* 0x0000840015108890 */ /* 0x000fe2000fffe0ff */
[----:B------:R-:W-:Y:S01]  /*5140*/  VOTEU.ALL UP0, P1 ;  /* 0x0000000000ff7886 */ /* 0x000fe20000800000 */
[----:B------:R-:W-:Y:S01]  /*5150*/  UMOV UR19, UR35 ;  /* 0x0000002300137c82 */ /* 0x000fe20008000000 */
[----:B------:R-:W-:Y:S02]  /*5160*/  UMOV UR20, UR36 ;  /* 0x0000002400147c82 */ /* 0x000fe40008000000 */
[----:B------:R-:W-:Y:S01]  /*5170*/  IMAD.U32 R10, RZ, RZ, UR5 ;  /* 0x00000005ff0a7e24 */ /* 0x000fe2000f8e00ff */
[----:B------:R-:W-:Y:S01]  /*5180*/  UPRMT UR6, UR47, 0x654, UR17 ;  /* 0x000006542f067896 */ /* 0x000fe20008000011 */
        /* <DEDUP_REMOVED lines=9> */
.L_x_185:
[----:B------:R-:W-:Y:S01]  /*5220*/  @!P1 IADD3 R6, P0, PT, R16, 0x580, RZ ;  /* 0x0000058010069810 */ /* 0x000fe20007f1e0ff */
[----:B------:R-:W-:Y:S01]  /*5230*/  VOTEU.ALL UP0, P1 ;  /* 0x0000000000ff7886 */ /* 0x000fe20000800000 */
[----:B------:R-:W-:Y:S01]  /*5240*/  UMOV UR6, 0x0 ;  /* 0x0000000000067882 */ /* 0x000fe20000000000 */
[----:B------:R-:W-:Y:S01]  /*5250*/  UMOV UR7, 0x10000000 ;  /* 0x1000000000077882 */ /* 0x000fe20000000000 */
[----:B------:R-:W-:Y:S01]  /*5260*/  @!P1 R2UR UR5, R6 ;  /* 0x00000000060592ca */ /* 0x000fe200000e0000 */
[----:B-1----:R-:W-:Y:S01]  /*5270*/  @!P1 IMAD.X R0, RZ, RZ, R17, P0 ;  /* 0x000000ffff009224 */ /* 0x002fe200000e0611 */
[----:B------:R-:W-:Y:S01]  /*5280*/  @!UP0 UIADD3 UR10, UPT, UPT, UR34, 0xc0, URZ ;  /* 0x000000c0220a8890 */ /* 0x000fe2000fffe0ff */
[----:B------:R-:W-:Y:S01]  /*5290*/  R2UR UR18, R152 ;  /* 0x00000000981272ca */ /* 0x000fe200000e0000 */
[----:B------:R-:W-:Y:S01]  /*52a0*/  @!UP0 UIADD3 UR8, UPT, UPT, UR21, 0xc400, URZ ;  /* 0x0000c40015088890 */ /* 0x000fe2000fffe0ff */
[----:B------:R-:W-:Y:S01]  /*52b0*/  ISETP.NE.AND P0, PT, R14, 0x2, PT ;  /* 0x000000020e00780c */ /* 0x000fe20003f05270 */
[----:B------:R-:W-:Y:S01]  /*52c0*/  @!UP0 UIADD3 UR9, UPT, UPT, UR21, 0x68, URZ ;  /* 0x0000006815098890 */ /* 0x000fe2000fffe0ff */
[----:B------:R-:W-:Y:S01]  /*52d0*/  @!P1 R2UR UR4, R0 ;  /* 0x00000000000492ca */ /* 0x000fe200000e0000 */
[----:B------:R-:W-:Y:S01]  /*52e0*/  VOTEU.ALL UP0, P1 ;  /* 0x0000000000ff7886 */ /* 0x000fe20000800000 */
[----:B------:R-:W-:Y:S01]  /*52f0*/  UMOV UR11, UR35 ;  /* 0x00000023000b7c82 */ /* 0x000fe20008000000 */
[----:B------:R-:W-:Y:S01]  /*5300*/  UMOV UR12, UR36 ;  /* 0x00000024000c7c82 */ /* 0x000fe20008000000 */
[----:B------:R-:W-:Y:S01]  /*5310*/  SEL R0, RZ, 0x1, P0 ;  /* 0x00000001ff007807 */ /* 0x000fe20000000000 */
[----:B------:R-:W-:Y:S01]  /*5320*/  UIADD3 UR16, UPT, UPT, UR13, UR63, URZ ;  /* 0x0000003f0d107290 */ /* 0x000fe2000fffe0ff */
[----:B------:R-:W-:Y:S01]  /*5330*/  IMAD.U32 R8, RZ, RZ, UR5 ;  /* 0x00000005ff087e24 */ /* 0x000fe2000f8e00ff */
[----:B------:R-:W-:Y:S01]  /*5340*/  LOP3.LUT R15, R15, 0x1, RZ, 0x3c, !PT ;  /* 0x000000010f0f7812 */ /* 0x000fe200078e3cff */
[----:B------:R-:W-:Y:S01]  /*5350*/  UPLOP3.LUT UP3, UPT, UPT, UPT, UPT, 0x80, 0x8 ;  /* 0x000000000008789c */ /* 0x000fe20003f6f070 */
[----:B------:R-:W-:Y:S01]  /*5360*/  LOP3.LUT R13, R13, R0, RZ, 0x3c, !PT ;  /* 0x000000000d0d7212 */ /* 0x000fe200078e3cff */
[----:B------:R-:W-:Y:S01]  /*5370*/  UIADD3 UR20, UPT, UPT, UR14, UR18, URZ ;  /* 0x000000120e147290 */ /* 0x000fe2000fffe0ff */
[----:B------:R-:W-:Y:S01]  /*5380*/  SEL R14, R14, RZ, P0 ;  /* 0x000000ff0e0e7207 */ /* 0x000fe20000000000 */
[----:B------:R-:W-:Y:S01]  /*5390*/  UMOV UR36, UR29 ;  /* 0x0000001d00247c82 */ /* 0x000fe20008000000 */
[----:B------:R-:W-:Y:S01]  /*53a0*/  IMAD.U32 R9, RZ, RZ, UR4 ;  /* 0x00000004ff097e24 */ /* 0x000fe2000f8e00ff */
[----:B------:R-:W-:Y:S04]  /*53b0*/  @!P1 R2UR UR4, R8 ;  /* 0x00000000080492ca */ /* 0x000fe800000e0000 */
[----:B------:R-:W-:Y:S11]  /*53c0*/  @!P1 R2UR UR5, R9 ;  /* 0x00000000090592ca */ /* 0x000ff600000e0000 */
[----:B------:R-:W-:Y:S02]  /*53d0*/  @!UPT UIADD3 URZ, UPT, UPT, URZ, URZ, URZ ;  /* 0x000000fffffff290 */ /* 0x000fe4000fffe0ff */
[----:B------:R3:W-:Y:S01]  /*53e0*/  @!UP0 UTMALDG.3D [UR8], [UR4], desc[UR6] ;  /* 0x00000608040085b4 */ /* 0x0007e20008011000 */
[----:B------:R3:W-:Y:S01]  /*53f0*/  @!P1 SYNCS.ARRIVE.TRANS64.RED.A0TR RZ, [UR21+0x68], R7 ;  /* 0x00006807ffff99a7 */ /* 0x0007e20008300415 */
[----:B------:R-:W-:Y:S01]  /*5400*/  SYNCS.ARRIVE.TRANS64.RED.A1T0 RZ, [UR37], RZ ;  /* 0x000000ffffff79a7 */ /* 0x000fe20008100425 */
[----:B------:R-:W-:Y:S05]  /*5410*/  BRA.U UP1, `(.L_x_95) ;  /* 0xfffffff101687547 */ /* 0x000fea000b83ffff */
[----:B------:R-:W-:-:S04]  /*5420*/  SHF.L.U32 R3, R15, 0x1f, RZ ;  /* 0x0000001f0f037819 */ /* 0x000fc800000006ff */
[----:B------:R-:W1:Y:S02]  /*5430*/  SYNCS.PHASECHK.TRANS64.TRYWAIT P0, [UR21+0x70], R3 ;  /* 0x00007003ff0075a7 */ /* 0x000e640008001115 */
[----:B-1----:R-:W-:Y:S05]  /*5440*/  @!P0 BRA `(.L_x_96) ;  /* 0x0000006c00f08947 */ /* 0x002fea0003800000 */
.L_x_187:
[----:B------:R-:W4:Y:S02]  /*5450*/  SYNCS.PHASECHK.TRANS64.TRYWAIT P0, [UR21+0x78], R3 ;  /* 0x00007803ff0075a7 */ /* 0x000f240008001115 */
[----:B----4-:R-:W-:Y:S05]  /*5460*/  @!P0 BRA `(.L_x_97) ;  /* 0x0000007000008947 */ /* 0x010fea0003800000 */
.L_x_189:
[----:B------:R-:W4:Y:S02]  /*5470*/  SYNCS.PHASECHK.TRANS64.TRYWAIT P0, [UR21+0x80], R3 ;  /* 0x00008003ff0075a7 */ /* 0x000f240008001115 */
[----:B----4-:R-:W-:Y:S05]  /*5480*/  @!P0 BRA `(.L_x_98) ;  /* 0x0000007000108947 */ /* 0x010fea0003800000 */
.L_x_191:
[----:B-1----:R-:W-:-:S07]  /*5490*/  MOV R0, UR21 ;  /* 0x0000001500007c02 */ /* 0x002fce0008000f00 */
.L_x_99:
[----:B-1----:R-:W-:-:S04]  /*54a0*/  SHF.L.U32 R3, R15, 0x1f, RZ ;  /* 0x0000001f0f037819 */ /* 0x002fc800000006ff */
[----:B------:R1:W4:Y:S03]  /*54b0*/  SYNCS.PHASECHK.TRANS64.TRYWAIT P0, [R0+URZ+0x88], R3 ;  /* 0x00008803000075a7 */ /* 0x00032600080011ff */
[----:B----4-:R-:W-:Y:S05]  /*54c0*/  @!P0 NANOSLEEP.SYNCS 0x989680 ;  /* 0x009896800000895d */ /* 0x010fea0003900000 */
[----:B------:R-:W4:Y:S02]  /*54d0*/  @!P0 SYNCS.PHASECHK.TRANS64 P0, [R0+URZ+0x88], R3 ;  /* 0x00008803000085a7 */ /* 0x000f2400080010ff */
[----:B--234-:R-:W-:Y:S05]  /*54e0*/  @P0 EXIT ;  /* 0x000000000000094d */ /* 0x01cfea0003800000 */
[----:B------:R-:W-:Y:S05]  /*54f0*/  BRA `(.L_x_99) ;  /* 0xfffffffc00e87947 */ /* 0x000fea000383ffff */
.L_x_84:
[----:B------:R-:W-:-:S06]  /*5500*/  UISETP.GE.AND UP0, UPT, UR17, 0x4, UPT ;  /* 0x000000041100788c */ /* 0x000fcc000bf06270 */
[----:B------:R-:W-:-:S13]  /*5510*/  PLOP3.LUT P0, PT, PT, PT, UP0, 0x80, 0x8 ;  /* 0x000000000008781c */ /* 0x000fda0003f0f008 */
[----:B-1----:R-:W-:Y:S05]  /*5520*/  @!P0 EXIT ;  /* 0x000000000000894d */ /* 0x002fea0003800000 */
[----:B------:R-:W-:Y:S01]  /*5530*/  BAR.SYNC.DEFER_BLOCKING 0x6, 0xa0 ;  /* 0x0182800000007b1d */ /* 0x000fe20000010000 */
[C---:B------:R-:W-:Y:S01]  /*5540*/  IMAD.SHL.U32 R5, R163.reuse, 0x40, RZ ;  /* 0x00000040a3057824 */ /* 0x040fe200078e00ff */
[C---:B------:R-:W-:Y:S01]  /*5550*/  LOP3.LUT R149, R163.reuse, 0x1, RZ, 0xc0, !PT ;  /* 0x00000001a3957812 */ /* 0x040fe200078ec0ff */
[C---:B------:R-:W-:Y:S01]  /*5560*/  IMAD.U32 R69, R163.reuse, 0x10000, RZ ;  /* 0x00010000a3457824 */ /* 0x040fe200078e00ff */
[----:B------:R-:W-:Y:S01]  /*5570*/  CS2R R158, SRZ ;  /* 0x00000000009e7805 */ /* 0x000fe2000001ff00 */
[----:B------:R-:W-:Y:S01]  /*5580*/  IMAD.SHL.U32 R148, R163, 0x8, RZ ;  /* 0x00000008a3947824 */ /* 0x000fe200078e00ff */
[----:B------:R-:W-:Y:S02]  /*5590*/  UMOV UR44, 0x400 ;  /* 0x00000400002c7882 */ /* 0x000fe40000000000 */
[----:B------:R-:W1:Y:S01]  /*55a0*/  LDC.64 R144, c[0x0][0x888] ;  /* 0x00022200ff907b82 */ /* 0x000e620000000a00 */
[----:B------:R-:W-:Y:S01]  /*55b0*/  ULEA UR44, UR47, UR44, 0x18 ;  /* 0x0000002c2f2c7291 */ /* 0x000fe2000f8ec0ff */
[----:B------:R-:W-:Y:S01]  /*55c0*/  ISETP.NE.U32.AND P0, PT, R149, 0x1, PT ;  /* 0x000000019500780c */ /* 0x000fe20003f05070 */
[----:B------:R-:W-:Y:S01]  /*55d0*/  IMAD.MOV.U32 R162, RZ, RZ, 0x2 ;  /* 0x00000002ffa27424 */ /* 0x000fe200078e00ff */
[----:B------:R-:W-:Y:S01]  /*55e0*/  LOP3.LUT R7, R5, 0x1c0, RZ, 0xc0, !PT ;  /* 0x000001c005077812 */ /* 0x000fe200078ec0ff */
[----:B------:R-:W-:Y:S01]  /*55f0*/  UIADD3 UR4, UPT, UPT, UR44, 0x400, URZ ;  /* 0x000004002c047890 */ /* 0x000fe2000fffe0ff */
[----:B------:R-:W-:Y:S01]  /*5600*/  LOP3.LUT R69, R69, 0x600000, RZ, 0xc0, !PT ;  /* 0x0060000045457812 */ /* 0x000fe200078ec0ff */
[----:B------:R-:W-:Y:S01]  /*5610*/  IMAD.MOV.U32 R161, RZ, RZ, 0x4 ;  /* 0x00000004ffa17424 */ /* 0x000fe200078e00ff */
[----:B------:R-:W2:Y:S01]  /*5620*/  LDC.64 R146, c[0x0][0x890] ;  /* 0x00022400ff927b82 */ /* 0x000ea20000000a00 */
[----:B------:R-:W-:Y:S01]  /*5630*/  R2P PR, R163, 0x6 ;  /* 0x00000006a3007804 */ /* 0x000fe20000000000 */
[----:B------:R-:W-:Y:S01]  /*5640*/  IMAD.MOV.U32 R160, RZ, RZ, 0x1 ;  /* 0x00000001ffa07424 */ /* 0x000fe200078e00ff */
[----:B------:R-:W-:Y:S01]  /*5650*/  LOP3.LUT R148, R7, 0x38, R148, 0xf8, !PT ;  /* 0x0000003807947812 */ /* 0x000fe200078ef894 */
[----:B------:R-:W-:Y:S01]  /*5660*/  IMAD.MOV.U32 R68, RZ, RZ, RZ ;  /* 0x000000ffff447224 */ /* 0x000fe200078e00ff */
[----:B------:R-:W-:Y:S01]  /*5670*/  P2R R4, PR, RZ, 0x1 ;  /* 0x00000001ff047803 */ /* 0x000fe20000000000 */
[----:B------:R-:W-:Y:S01]  /*5680*/  IMAD.MOV.U32 R155, RZ, RZ, RZ ;  /* 0x000000ffff9b7224 */ /* 0x000fe200078e00ff */
[----:B------:R-:W-:Y:S01]  /*5690*/  LOP3.LUT R148, R148, 0x1e00, R5, 0xf8, !PT ;  /* 0x00001e0094947812 */ /* 0x000fe200078ef805 */
[----:B------:R-:W3:Y:S01]  /*56a0*/  LDC.64 R142, c[0x0][0x8b0] ;  /* 0x00022c00ff8e7b82 */ /* 0x000ee20000000a00 */
[----:B------:R-:W4:Y:S01]  /*56b0*/  LDS R0, [UR44+0x130] ;  /* 0x0001302cff007984 */ /* 0x000f220008000800 */
[----:B------:R-:W-:Y:S01]  /*56c0*/  LOP3.LUT R163, R163, 0x60, RZ, 0xc0, !PT ;  /* 0x00000060a3a37812 */ /* 0x000fe200078ec0ff */
[----:B------:R-:W-:Y:S01]  /*56d0*/  IMAD.U32 R153, RZ, RZ, UR4 ;  /* 0x00000004ff997e24 */ /* 0x000fe2000f8e00ff */
[----:B------:R-:W-:Y:S01]  /*56e0*/  SEL R162, R162, 0xfffffffe, !P1 ;  /* 0xfffffffea2a27807 */ /* 0x000fe20004800000 */
[----:B------:R-:W1:Y:S01]  /*56f0*/  LDCU UR60, c[0x0][0x370] ;  /* 0x00006e00ff3c77ac */ /* 0x000e620008000800 */
[----:B------:R-:W-:-:S02]  /*5700*/  SEL R161, R161, 0xfffffffc, !P2 ;  /* 0xfffffffca1a17807 */ /* 0x000fc40005000000 */
[----:B------:R-:W1:Y:S01]  /*5710*/  LDC.64 R140, c[0x0][0x8a8] ;  /* 0x00022a00ff8c7b82 */ /* 0x000e620000000a00 */
[----:B------:R-:W1:Y:S01]  /*5720*/  LDCU UR43, c[0x0][0xb0c] ;  /* 0x00016180ff2b77ac */ /* 0x000e620008000800 */
[----:B------:R-:W1:Y:S01]  /*5730*/  LDCU UR39, c[0x0][0xb30] ;  /* 0x00016600ff2777ac */ /* 0x000e620008000800 */
[----:B------:R-:W1:Y:S01]  /*5740*/  LDCU.64 UR54, c[0x0][0x888] ;  /* 0x00011100ff3677ac */ /* 0x000e620008000a00 */
[----:B------:R-:W1:Y:S01]  /*5750*/  LDCU.64 UR40, c[0x0][0xb28] ;  /* 0x00016500ff2877ac */ /* 0x000e620008000a00 */
[----:B------:R-:W1:Y:S01]  /*5760*/  LDCU.128 UR56, c[0x0][0xb10] ;  /* 0x00016200ff3877ac */ /* 0x000e620008000c00 */
[----:B------:R-:W1:Y:S01]  /*5770*/  LDCU UR53, c[0x0][0x374] ;  /* 0x00006e80ff3577ac */ /* 0x000e620008000800 */
[----:B------:R-:W-:Y:S01]  /*5780*/  UMOV UR52, URZ ;  /* 0x000000ff00347c82 */ /* 0x000fe20008000000 */
[----:B------:R-:W-:Y:S01]  /*5790*/  UMOV UR46, URZ ;  /* 0x000000ff002e7c82 */ /* 0x000fe20008000000 */
[----:B--2-4-:R-:W-:-:S07]  /*57a0*/  IMAD.IADD R69, R0, 0x1, R69 ;  /* 0x0000000100457824 */ /* 0x014fce00078e0245 */
.L_x_143:
[C---:B------:R-:W-:Y:S02]  /*57b0*/  LEA R3, R155.reuse, UR44, 0x3 ;  /* 0x0000002c9b037c11 */ /* 0x040fe4000f8e18ff */
[----:B------:R-:W-:Y:S02]  /*57c0*/  SHF.L.U32 R0, R158, 0x1f, RZ ;  /* 0x0000001f9e007819 */ /* 0x000fe400000006ff */
[----:B-1----:R-:W-:Y:S02]  /*57d0*/  LEA R5, R155, UR44, 0x4 ;  /* 0x0000002c9b057c11 */ /* 0x002fe4000f8e20ff */
[----:B------:R-:W2:Y:S02]  /*57e0*/  SYNCS.PHASECHK.TRANS64.TRYWAIT P0, [R3+URZ+0xa0], R0 ;  /* 0x0000a000030075a7 */ /* 0x000ea400080011ff */
[----:B--2---:R-:W-:Y:S05]  /*57f0*/  @!P0 BRA `(.L_x_100) ;  /* 0x0000006c004c8947 */ /* 0x004fea0003800000 */
.L_x_192:
[----:B------:R-:W4:Y:S01]  /*5800*/  LDS.128 R4, [R5+0x110] ;  /* 0x0001100005047984 */ /* 0x000f220000000c00 */
[----:B------:R-:W-:Y:S01]  /*5810*/  UISETP.GE.AND UP0, UPT, UR42, 0x1, UPT ;  /* 0x000000012a00788c */ /* 0x000fe2000bf06270 */
[----:B------:R-:W-:Y:S01]  /*5820*/  @!PT LDS RZ, [RZ] ;  /* 0x00000000fffff984 */ /* 0x000fe20000000800 */
[----:B------:R-:W-:Y:S01]  /*5830*/  @!PT LDS RZ, [RZ] ;  /* 0x00000000fffff984 */ /* 0x000fe20000000800 */
[----:B------:R-:W-:Y:S01]  /*5840*/  @!PT LDS RZ, [RZ] ;  /* 0x00000000fffff984 */ /* 0x000fe20000000800 */
[----:B------:R-:W-:Y:S01]  /*5850*/  @!PT LDS RZ, [RZ] ;  /* 0x00000000fffff984 */ /* 0x000fe20000000800 */
[----:B------:R1:W-:Y:S06]  /*5860*/  MEMBAR.ALL.CTA ;  /* 0x0000000000007992 */ /* 0x0003ec0000008000 */
[----:B-1----:R-:W1:Y:S01]  /*5870*/  FENCE.VIEW.ASYNC.S ;  /* 0x00000000000073c6 */ /* 0x002e620000000000 */
[----:B----4-:R-:W-:Y:S11]  /*5880*/  LOP3.LUT P0, RZ, R6, 0x1, RZ, 0xc0, !PT ;  /* 0x0000000106ff7812 */ /* 0x010ff6000780c0ff */
[----:B------:R-:W-:Y:S02]  /*5890*/  @!UPT UIADD3 URZ, UPT, UPT, URZ, URZ, URZ ;  /* 0x000000fffffff290 */ /* 0x000fe4000fffe0ff */
[----:B-1----:R-:W-:Y:S01]  /*58a0*/  VOTEU.ANY UP1, P0 ;  /* 0x0000000000ff7886 */ /* 0x002fe20000020100 */
[----:B------:R-:W-:Y:S01]  /*58b0*/  PLOP3.LUT P0, PT, PT, PT, UP1, 0x80, 0x8 ;  /* 0x000000000008781c */ /* 0x000fe20003f0f018 */
[----:B------:R-:W-:Y:S11]  /*58c0*/  UP2UR UR62, UPR, URZ, 0x2 ;  /* 0x00000002ff3e7883 */ /* 0x000ff60008000000 */
[----:B------:R-:W-:Y:S01]  /*58d0*/  @!UPT UIADD3 URZ, UPT, UPT, URZ, URZ, URZ ;  /* 0x000000fffffff290 */ /* 0x000fe2000fffe0ff */
[----:B--2---:R-:W-:Y:S02]  /*58e0*/  @P0 SHF.R.U32.HI R0, RZ, 0x10, R5 ;  /* 0x00000010ff000819 */ /* 0x004fe40000011605 */
        /* <DEDUP_REMOVED lines=12> */
[----:B------:R-:W2:Y:S01]  /*59b0*/  LDCU UR12, c[0x0][0xb20] ;  /* 0x00016400ff0c77ac */ /* 0x000ea20008000800 */
[----:B------:R-:W-:Y:S02]  /*59c0*/  UIMAD.WIDE.U32 UR4, UR53, UR59, URZ ;  /* 0x0000003b350472a5 */ /* 0x000fe4000f8e00ff */
[----:B------:R-:W-:Y:S02]  /*59d0*/  UIMAD.WIDE.U32 UR6, UR60, UR56, URZ ;  /* 0x000000383c0672a5 */ /* 0x000fe4000f8e00ff */
[----:B------:R-:W-:Y:S02]  /*59e0*/  UISETP.NE.AND UP0, UPT, UR58, 0x1, UPT ;  /* 0x000000013a00788c */ /* 0x000fe4000bf05270 */
[----:B------:R-:W-:Y:S02]  /*59f0*/  UIMAD.WIDE.U32 UR8, UR37, UR59, URZ ;  /* 0x0000003b250872a5 */ /* 0x000fe4000f8e00ff */
[----:B------:R-:W-:Y:S02]  /*5a00*/  UIMAD.WIDE.U32 UR10, UR38, UR56, URZ ;  /* 0x00000038260a72a5 */ /* 0x000fe4000f8e00ff */
[----:B------:R-:W-:Y:S02]  /*5a10*/  UISETP.NE.AND UP1, UPT, UR43, 0x1, UPT ;  /* 0x000000012b00788c */ /* 0x000fe4000bf25270 */
[----:B------:R-:W-:Y:S01]  /*5a20*/  UISETP.NE.AND UP2, UPT, UR42, 0x1, UPT ;  /* 0x000000012a00788c */ /* 0x000fe2000bf45270 */
[----:B------:R-:W-:Y:S02]  /*5a30*/  UMOV UR4, UR5 ;  /* 0x0000000500047c82 */ /* 0x000fe40008000000 */
[----:B--2---:R-:W-:Y:S03]  /*5a40*/  USHF.R.U32.HI UR5, URZ, UR12, UR4 ;  /* 0x0000000cff057299 */ /* 0x004fe60008011604 */
[----:B------:R-:W-:Y:S02]  /*5a50*/  UMOV UR4, UR7 ;  /* 0x0000000700047c82 */ /* 0x000fe40008000000 */
[----:B------:R-:W-:Y:S02]  /*5a60*/  USHF.R.U32.HI UR7, URZ, UR57, UR4 ;  /* 0x00000039ff077299 */ /* 0x000fe40008011604 */
[----:B------:R-:W-:Y:S02]  /*5a70*/  USEL UR4, UR53, UR5, !UP0 ;  /* 0x0000000535047287 */ /* 0x000fe4000c000000 */
[----:B------:R-:W-:Y:S01]  /*5a80*/  USEL UR7, UR60, UR7, !UP1 ;  /* 0x000000073c077287 */ /* 0x000fe2000c800000 */
[----:B------:R-:W-:Y:S01]  /*5a90*/  UMOV UR5, UR9 ;  /* 0x0000000900057c82 */ /* 0x000fe20008000000 */
[----:B------:R-:W-:Y:S02]  /*5aa0*/  UIMAD.WIDE.U32 UR8, UR4, UR40, URZ ;  /* 0x00000028040872a5 */ /* 0x000fe4000f8e00ff */
[----:B------:R-:W-:Y:S03]  /*5ab0*/  USHF.R.U32.HI UR6, URZ, UR12, UR5 ;  /* 0x0000000cff067299 */ /* 0x000fe60008011605 */
[----:B------:R-:W-:Y:S01]  /*5ac0*/  UMOV UR5, UR11 ;  /* 0x0000000b00057c82 */ /* 0x000fe20008000000 */
[----:B------:R-:W-:Y:S02]  /*5ad0*/  UIMAD.WIDE.U32 UR10, UR7, UR40, URZ ;  /* 0x00000028070a72a5 */ /* 0x000fe4000f8e00ff */
[----:B------:R-:W-:Y:S02]  /*5ae0*/  USHF.R.U32.HI UR12, URZ, UR57, UR5 ;  /* 0x00000039ff0c7299 */ /* 0x000fe40008011605 */
[----:B------:R-:W-:Y:S01]  /*5af0*/  USEL UR6, UR37, UR6, !UP0 ;  /* 0x0000000625067287 */ /* 0x000fe2000c000000 */
[----:B------:R-:W-:Y:S02]  /*5b00*/  UMOV UR5, UR9 ;  /* 0x0000000900057c82 */ /* 0x000fe40008000000 */
[----:B------:R-:W-:Y:S01]  /*5b10*/  UMOV UR10, UR11 ;  /* 0x0000000b000a7c82 */ /* 0x000fe20008000000 */
[----:B------:R-:W-:Y:S02]  /*5b20*/  @UP2 USHF.R.U32.HI UR4, URZ, UR41, UR5 ;  /* 0x00000029ff042299 */ /* 0x000fe40008011605 */
[----:B------:R-:W-:Y:S02]  /*5b30*/  @UP2 USHF.R.U32.HI UR7, URZ, UR41, UR10 ;  /* 0x00000029ff072299 */ /* 0x000fe4000801160a */
[----:B------:R-:W-:Y:S02]  /*5b40*/  UIMAD UR4, UR42, UR4, URZ ;  /* 0x000000042a0472a4 */ /* 0x000fe4000f8e02ff */
        /* <DEDUP_REMOVED lines=8> */
[----:B------:R-:W-:Y:S02]  /*5bd0*/  USEL UR11, UR6, UR4, !UP2 ;  /* 0x00000004060b7287 */ /* 0x000fe4000d000000 */
[----:B------:R-:W-:Y:S02]  /*5be0*/  UIADD3 UR8, UPT, UPT, -UR5, URZ, URZ ;  /* 0x000000ff05087290 */ /* 0x000fe4000fffe1ff */
[----:B------:R-:W-:Y:S01]  /*5bf0*/  UIADD3 UR10, UPT, UPT, -UR11, URZ, URZ ;  /* 0x000000ff0b0a7290 */ /* 0x000fe2000fffe1ff */
[----:B------:R-:W-:Y:S01]  /*5c00*/  @!UP0 UMOV UR4, UR9 ;  /* 0x0000000900048c82 */ /* 0x000fe20008000000 */
[----:B------:R-:W-:Y:S02]  /*5c10*/  UIADD3 UR9, UPT, UPT, -UR6, URZ, URZ ;  /* 0x000000ff06097290 */ /* 0x000fe4000fffe1ff */
[----:B------:R-:W-:Y:S02]  /*5c20*/  @!UP0 USHF.R.U32.HI UR4, URZ, UR41, UR4 ;  /* 0x00000029ff048299 */ /* 0x000fe40008011604 */
[----:B------:R-:W-:Y:S02]  /*5c30*/  UIMAD UR10, UR42, UR10, UR6 ;  /* 0x0000000a2a0a72a4 */ /* 0x000fe4000f8e0206 */
[----:B------:R-:W-:Y:S04]  /*5c40*/  @!UP0 USEL UR4, UR5, UR4, !UP2 ;  /* 0x0000000405048287 */ /* 0x000fe8000d000000 */
[----:B------:R-:W-:Y:S02]  /*5c50*/  @!UP0 UIMAD UR10, UR7, UR10, UR4 ;  /* 0x0000000a070a82a4 */ /* 0x000fe4000f8e0204 */
[----:B------:R-:W-:Y:S02]  /*5c60*/  @!UP0 UIADD3 UR11, UPT, UPT, UR11, -UR4, URZ ;  /* 0x800000040b0b8290 */ /* 0x000fe4000fffe0ff */
[----:B------:R-:W-:Y:S02]  /*5c70*/  UIMAD UR7, UR43, UR8, UR38 ;  /* 0x000000082b0772a4 */ /* 0x000fe4000f8e0226 */
[----:B------:R-:W-:Y:S02]  /*5c80*/  @!UP0 UIMAD UR6, UR11, UR42, UR5 ;  /* 0x0000002a0b0682a4 */ /* 0x000fe4000f8e0205 */
[----:B------:R-:W-:Y:S01]  /*5c90*/  UIMAD UR4, UR58, UR9, UR37 ;  /* 0x000000093a0472a4 */ /* 0x000fe2000f8e0225 */
[----:B------:R-:W-:Y:S02]  /*5ca0*/  @!UP0 UMOV UR5, UR10 ;  /* 0x0000000a00058c82 */ /* 0x000fe40008000000 */
[----:B------:R-:W-:Y:S02]  /*5cb0*/  UIMAD UR38, UR5, UR43, UR7 ;  /* 0x0000002b052672a4 */ /* 0x000fe4000f8e0207 */
[----:B------:R-:W-:Y:S11]  /*5cc0*/  UIMAD UR37, UR6, UR58, UR4 ;  /* 0x0000003a062572a4 */ /* 0x000ff6000f8e0204 */
[----:B------:R-:W-:Y:S01]  /*5cd0*/  @!UPT UIADD3 URZ, UPT, UPT, URZ, URZ, URZ ;  /* 0x000000fffffff290 */ /* 0x000fe2000fffe0ff */
.L_x_101:
[----:B------:R-:W-:Y:S01]  /*5ce0*/  UISETP.NE.AND UP0, UPT, UR39, 0x1, UPT ;  /* 0x000000012700788c */ /* 0x000fe2000bf05270 */
[----:B------:R-:W-:Y:S01]  /*5cf0*/  LOP3.LUT P0, RZ, R153, 0x3f0, RZ, 0xc0, !PT ;  /* 0x000003f099ff7812 */ /* 0x000fe2000780c0ff */
[----:B------:R-:W-:Y:S01]  /*5d00*/  USHF.L.U32 UR50, UR20, 0x7, URZ ;  /* 0x0000000714327899 */ /* 0x000fe200080006ff */
[----:B------:R-:W-:Y:S01]  /*5d10*/  BSSY.RECONVERGENT B6, `(.L_x_102) ;  /* 0x0000034000067945 */ /* 0x000fe20003800200 */
[----:B------:R-:W-:Y:S01]  /*5d20*/  USHF.L.U32 UR49, UR16, 0x8, URZ ;  /* 0x0000000810317899 */ /* 0x000fe200080006ff */
[----:B------:R-:W-:Y:S06]  /*5d30*/  IADD3 R155, PT, PT, R155, 0x1, RZ ;  /* 0x000000019b9b7810 */ /* 0x000fec0007ffe0ff */
[----:B------:R-:W2:Y:S01]  /*5d40*/  @!UP0 LDCU.128 UR12, c[0x0][0xb10] ;  /* 0x00016200ff0c87ac */ /* 0x000ea20008000c00 */
[----:B------:R-:W4:Y:S01]  /*5d50*/  @!UP0 LDCU UR5, c[0x0][0xb0c] ;  /* 0x00016180ff0587ac */ /* 0x000f220008000800 */
[----:B------:R-:W3:Y:S01]  /*5d60*/  @!UP0 LDCU UR10, c[0x0][0xb20] ;  /* 0x00016400ff0a87ac */ /* 0x000ee20008000800 */
[----:B--2---:R-:W-:Y:S02]  /*5d70*/  UIMAD.WIDE.U32 UR8, UR38, UR12, URZ ;  /* 0x0000000c260872a5 */ /* 0x004fe4000f8e00ff */
[----:B------:R-:W-:Y:S02]  /*5d80*/  UIMAD.WIDE.U32 UR6, UR37, UR15, URZ ;  /* 0x0000000f250672a5 */ /* 0x000fe4000f8e00ff */
[----:B------:R-:W-:Y:S03]  /*5d90*/  @!UP0 UISETP.NE.AND UP1, UPT, UR14, 0x1, UPT ;  /* 0x000000010e00888c */ /* 0x000fe6000bf25270 */
[----:B------:R-:W-:Y:S01]  /*5da0*/  @!UP0 UMOV UR4, UR9 ;  /* 0x0000000900048c82 */ /* 0x000fe20008000000 */
[----:B----4-:R-:W-:Y:S02]  /*5db0*/  @!UP0 UISETP.NE.AND UP2, UPT, UR5, 0x1, UPT ;  /* 0x000000010500888c */ /* 0x010fe4000bf45270 */
[----:B------:R-:W-:Y:S01]  /*5dc0*/  @!UP0 USHF.R.U32.HI UR4, URZ, UR13, UR4 ;  /* 0x0000000dff048299 */ /* 0x000fe20008011604 */
[----:B------:R-:W-:Y:S02]  /*5dd0*/  @!UP0 UMOV UR6, UR7 ;  /* 0x0000000700068c82 */ /* 0x000fe40008000000 */
[----:B---3--:R-:W-:Y:S02]  /*5de0*/  @!UP0 USHF.R.U32.HI UR6, URZ, UR10, UR6 ;  /* 0x0000000aff068299 */ /* 0x008fe40008011606 */
[----:B------:R-:W-:Y:S02]  /*5df0*/  @!UP0 USEL UR7, UR38, UR4, !UP2 ;  /* 0x0000000426078287 */ /* 0x000fe4000d000000 */
[----:B------:R-:W-:Y:S04]  /*5e00*/  @!UP0 USEL UR6, UR37, UR6, !UP1 ;  /* 0x0000000625068287 */ /* 0x000fe8000c800000 */
[----:B------:R-:W-:Y:S02]  /*5e10*/  @!UP0 UIADD3 UR4, UPT, UPT, -UR7, UR6, URZ ;  /* 0x0000000607048290 */ /* 0x000fe4000fffe1ff */
[----:B------:R-:W-:Y:S02]  /*5e20*/  @!UP0 UIADD3 UR6, UPT, UPT, UR7, -UR6, URZ ;  /* 0x8000000607068290 */ /* 0x000fe4000fffe0ff */
[----:B------:R-:W-:Y:S02]  /*5e30*/  @!UP0 UIMAD UR38, UR4, UR5, UR38 ;  /* 0x00000005042682a4 */ /* 0x000fe4000f8e0226 */
[----:B------:R-:W-:Y:S01]  /*5e40*/  @!UP0 UIMAD UR37, UR6, UR14, UR37 ;  /* 0x0000000e062582a4 */ /* 0x000fe2000f8e0225 */
[----:B------:R-:W-:Y:S11]  /*5e50*/  @!P0 BRA `(.L_x_103) ;  /* 0x00000000007c8947 */ /* 0x000ff60003800000 */
[----:B------:R-:W2:Y:S01]  /*5e60*/  LDCU.64 UR8, c[0x4][0x80] ;  /* 0x01001000ff0877ac */ /* 0x000ea20008000a00 */
[----:B------:R-:W-:Y:S01]  /*5e70*/  MOV R2, 0x0 ;  /* 0x0000000000027802 */ /* 0x000fe20000000f00 */
[----:B------:R-:W-:Y:S02]  /*5e80*/  HFMA2 R12, -RZ, RZ, 0, 5.9604644775390625e-08 ;  /* 0x00000001ff0c7431 */ /* 0x000fe400000001ff */
[----:B------:R-:W-:Y:S01]  /*5e90*/  IMAD.MOV.U32 R8, RZ, RZ, 0x70 ;  /* 0x00000070ff087424 */ /* 0x000fe200078e00ff */
[----:B------:R3:W4:Y:S01]  /*5ea0*/  LDC.64 R14, c[0x4][R2] ;  /* 0x01000000020e7b82 */ /* 0x0007220000000a00 */
[----:B------:R-:W1:Y:S01]  /*5eb0*/  LDCU.64 UR6, c[0x4][0x88] ;  /* 0x01001100ff0677ac */ /* 0x000e620008000a00 */
[----:B------:R-:W-:Y:S01]  /*5ec0*/  IMAD.MOV.U32 R13, RZ, RZ, RZ ;  /* 0x000000ffff0d7224 */ /* 0x000fe200078e00ff */
[----:B------:R-:W1:Y:S01]  /*5ed0*/  LDCU.64 UR4, c[0x4][0x8] ;  /* 0x01000100ff0477ac */ /* 0x000e620008000a00 */
[----:B--2---:R-:W-:Y:S01]  /*5ee0*/  MOV R5, UR9 ;  /* 0x0000000900057c02 */ /* 0x004fe20008000f00 */
[----:B------:R-:W-:Y:S01]  /*5ef0*/  IMAD.U32 R4, RZ, RZ, UR8 ;  /* 0x00000008ff047e24 */ /* 0x000fe2000f8e00ff */
[----:B-1----:R-:W-:Y:S01]  /*5f00*/  MOV R7, UR7 ;  /* 0x0000000700077c02 */ /* 0x002fe20008000f00 */
[----:B------:R-:W-:Y:S01]  /*5f10*/  IMAD.U32 R6, RZ, RZ, UR6 ;  /* 0x00000006ff067e24 */ /* 0x000fe2000f8e00ff */
[----:B------:R-:W-:Y:S01]  /*5f20*/  MOV R11, UR5 ;  /* 0x00000005000b7c02 */ /* 0x000fe20008000f00 */
[----:B------:R-:W-:Y:S02]  /*5f30*/  IMAD.U32 R10, RZ, RZ, UR4 ;  /* 0x00000004ff0a7e24 */ /* 0x000fe4000f8e00ff */
[----:B------:R-:W-:Y:S07]  /*5f40*/  LEPC R20, `(.L_x_104) ;  /* 0x000000001014794e */ /* 0x000fee0000000000 */
[----:B---345:R-:W-:Y:S05]  /*5f50*/  CALL.ABS.NOINC R14 ;  /* 0x000000000e007343 */ /* 0x038fea0003c00000 */
.L_x_104:
[----:B------:R-:W1:Y:S01]  /*5f60*/  LDCU.64 UR8, c[0x4][0x80] ;  /* 0x01001000ff0877ac */ /* 0x000e620008000a00 */
[----:B------:R-:W2:Y:S01]  /*5f70*/  LDC.64 R2, c[0x4][R2] ;  /* 0x0100000002027b82 */ /* 0x000ea20000000a00 */
[----:B------:R-:W-:Y:S02]  /*5f80*/  HFMA2 R12, -RZ, RZ, 0, 5.9604644775390625e-08 ;  /* 0x00000001ff0c7431 */ /* 0x000fe400000001ff */
[----:B------:R-:W-:Y:S02]  /*5f90*/  IMAD.MOV.U32 R8, RZ, RZ, 0x70 ;  /* 0x00000070ff087424 */ /* 0x000fe400078e00ff */
[----:B------:R-:W-:Y:S01]  /*5fa0*/  IMAD.MOV.U32 R13, RZ, RZ, RZ ;  /* 0x000000ffff0d7224 */ /* 0x000fe200078e00ff */
[----:B------:R-:W3:Y:S01]  /*5fb0*/  LDCU.64 UR6, c[0x4][0x88] ;  /* 0x01001100ff0677ac */ /* 0x000ee20008000a00 */
[----:B------:R-:W4:Y:S01]  /*5fc0*/  LDCU.64 UR4, c[0x4][0x8] ;  /* 0x01000100ff0477ac */ /* 0x000f220008000a00 */
[----:B-1----:R-:W-:Y:S02]  /*5fd0*/  MOV R4, UR8 ;  /* 0x0000000800047c02 */ /* 0x002fe40008000f00 */
[----:B------:R-:W-:Y:S02]  /*5fe0*/  MOV R5, UR9 ;  /* 0x0000000900057c02 */ /* 0x000fe40008000f00 */
[----:B---3--:R-:W-:Y:S01]  /*5ff0*/  MOV R7, UR7 ;  /* 0x0000000700077c02 */ /* 0x008fe20008000f00 */
[----:B------:R-:W-:Y:S01]  /*6000*/  IMAD.U32 R6, RZ, RZ, UR6 ;  /* 0x00000006ff067e24 */ /* 0x000fe2000f8e00ff */
[----:B----4-:R-:W-:Y:S01]  /*6010*/  MOV R11, UR5 ;  /* 0x00000005000b7c02 */ /* 0x010fe20008000f00 */
[----:B------:R-:W-:Y:S02]  /*6020*/  IMAD.U32 R10, RZ, RZ, UR4 ;  /* 0x00000004ff0a7e24 */ /* 0x000fe4000f8e00ff */
[----:B------:R-:W-:Y:S07]  /*6030*/  LEPC R20, `(.L_x_103) ;  /* 0x000000001014794e */ /* 0x000fee0000000000 */
[----:B--2---:R-:W-:Y:S05]  /*6040*/  CALL.ABS.NOINC R2 ;  /* 0x0000000002007343 */ /* 0x004fea0003c00000 */
.L_x_103:
[----:B------:R-:W-:Y:S05]  /*6050*/  BSYNC.RECONVERGENT B6 ;  /* 0x0000000000067941 */ /* 0x000fea0003800200 */
.L_x_102:
[----:B------:R-:W-:Y:S02]  /*6060*/  ISETP.NE.U32.AND P0, PT, RZ, UR54, PT ;  /* 0x00000036ff007c0c */ /* 0x000fe4000bf05070 */
[C---:B------:R-:W-:Y:S02]  /*6070*/  ISETP.NE.U32.AND P1, PT, R146.reuse, RZ, PT ;  /* 0x000000ff9200720c */ /* 0x040fe40003f25070 */
[----:B------:R-:W-:Y:S02]  /*6080*/  ISETP.NE.U32.AND P4, PT, R146, RZ, PT ;  /* 0x000000ff9200720c */ /* 0x000fe40003f85070 */
[----:B------:R-:W-:Y:S02]  /*6090*/  ISETP.NE.AND.EX P0, PT, RZ, UR55, PT, P0 ;  /* 0x00000037ff007c0c */ /* 0x000fe4000bf05300 */
[C---:B------:R-:W-:Y:S02]  /*60a0*/  ISETP.NE.AND.EX P1, PT, R147.reuse, RZ, PT, P1 ;  /* 0x000000ff9300720c */ /* 0x040fe40003f25310 */
[----:B------:R-:W-:Y:S02]  /*60b0*/  ISETP.NE.AND.EX P4, PT, R147, RZ, P0, P4 ;  /* 0x000000ff9300720c */ /* 0x000fe40000785340 */
[----:B------:R-:W-:Y:S02]  /*60c0*/  ISETP.NE.U32.AND P5, PT, R142, RZ, PT ;  /* 0x000000ff8e00720c */ /* 0x000fe40003fa5070 */
[----:B------:R-:W-:Y:S02]  /*60d0*/  ISETP.NE.U32.AND P3, PT, RZ, UR54, PT ;  /* 0x00000036ff007c0c */ /* 0x000fe4000bf65070 */
[----:B------:R-:W-:Y:S02]  /*60e0*/  PLOP3.LUT P2, PT, PT, PT, PT, 0x8, 0x80 ;  /* 0x000000000080781c */ /* 0x000fe40003f4e170 */
[----:B------:R-:W-:Y:S02]  /*60f0*/  ISETP.NE.AND.EX P5, PT, R143, RZ, PT, P5 ;  /* 0x000000ff8f00720c */ /* 0x000fe40003fa5350 */
[----:B------:R-:W-:Y:S03]  /*6100*/  ISETP.NE.AND.EX P3, PT, RZ, UR55, PT, P3 ;  /* 0x00000037ff007c0c */ /* 0x000fe6000bf65330 */
[----:B------:R-:W-:Y:S01]  /*6110*/  @!P4 PLOP3.LUT P2, PT, P1, PT, PT, 0x80, 0x8 ;  /* 0x000000000008c81c */ /* 0x000fe20000f4f070 */
[----:B------:R-:W-:Y:S01]  /*6120*/  @!UPT UIADD3 URZ, UPT, UPT, URZ, URZ, URZ ;  /* 0x000000fffffff290 */ /* 0x000fe2000fffe0ff */
[----:B------:R-:W-:Y:S11]  /*6130*/  @!P1 BRA `(.L_x_105) ;  /* 0x0000000000309947 */ /* 0x000ff60003800000 */
[----:B------:R-:W-:Y:S01]  /*6140*/  ISETP.NE.U32.AND P0, PT, R144, RZ, PT ;  /* 0x000000ff9000720c */ /* 0x000fe20003f05070 */
[----:B------:R-:W2:Y:S01]  /*6150*/  LDCU.64 UR4, c[0x0][0x358] ;  /* 0x00006b00ff0477ac */ /* 0x000ea20008000a00 */
[----:B------:R-:W-:Y:S02]  /*6160*/  IMAD.MOV.U32 R150, RZ, RZ, 0x1 ;  /* 0x00000001ff967424 */ /* 0x000fe400078e00ff */
[----:B------:R-:W-:Y:S11]  /*6170*/  ISETP.NE.AND.EX P0, PT, R145, RZ, PT, P0 ;  /* 0x000000ff9100720c */ /* 0x000ff60003f05300 */
[----:B------:R-:W-:Y:S02]  /*6180*/  @!UPT UIADD3 URZ, UPT, UPT, URZ, URZ, URZ ;  /* 0x000000fffffff290 */ /* 0x000fe4000fffe0ff */
[----:B------:R-:W3:Y:S01]  /*6190*/  @P0 LDC.64 R2, c[0x0][0x888] ;  /* 0x00022200ff020b82 */ /* 0x000ee20000000a00 */
[----:B-1----:R-:W-:Y:S04]  /*61a0*/  @P0 IMAD R0, R146, UR36, RZ ;  /* 0x0000002492000c24 */ /* 0x002fe8000f8e02ff */
[----:B---3--:R-:W-:Y:S04]  /*61b0*/  @P0 IMAD.WIDE R2, R0, 0x4, R2 ;  /* 0x0000000400020825 */ /* 0x008fe800078e0202 */
[----:B------:R-:W-:Y:S01]  /*61c0*/  HFMA2 R0, -RZ, RZ, 0, 5.9604644775390625e-08 ;  /* 0x00000001ff007431 */ /* 0x000fe200000001ff */
[----:B--2--5:R2:W5:Y:S04]  /*61d0*/  @P0 LDG.E R73, desc[UR4][R2.64] ;  /* 0x0000000402490981 */ /* 0x024568000c1e1900 */
[----:B------:R-:W-:Y:S01]  /*61e0*/  @!P0 PRMT R150, R0, 0x7610, R150 ;  /* 0x0000761000968816 */ /* 0x000fe20000000096 */
[----:B--2---:R-:W3:Y:S06]  /*61f0*/  @!P0 LDC R73, c[0x0][0x880] ;  /* 0x00022000ff498b82 */ /* 0x004eec0000000800 */
.L_x_105:
[----:B------:R-:W-:Y:S05]  /*6200*/  @!P5 BRA `(.L_x_106) ;  /* 0x000000000024d947 */ /* 0x000fea0003800000 */
[----:B------:R-:W-:Y:S01]  /*6210*/  ISETP.NE.U32.AND P0, PT, R140, RZ, PT ;  /* 0x000000ff8c00720c */ /* 0x000fe20003f05070 */
[----:B------:R-:W2:Y:S03]  /*6220*/  LDCU.64 UR4, c[0x0][0x358] ;  /* 0x00006b00ff0477ac */ /* 0x000ea60008000a00 */
[----:B------:R-:W-:Y:S11]  /*6230*/  ISETP.NE.AND.EX P0, PT, R141, RZ, PT, P0 ;  /* 0x000000ff8d00720c */ /* 0x000ff60003f05300 */
[----:B------:R-:W-:Y:S02]  /*6240*/  @!UPT UIADD3 URZ, UPT, UPT, URZ, URZ, URZ ;  /* 0x000000fffffff290 */ /* 0x000fe4000fffe0ff */
[----:B------:R-:W4:Y:S01]  /*6250*/  @P0 LDC.64 R2, c[0x0][0x8a8] ;  /* 0x00022a00ff020b82 */ /* 0x000f220000000a00 */
[----:B-1----:R-:W-:Y:S04]  /*6260*/  @P0 IMAD R0, R142, UR36, RZ ;  /* 0x000000248e000c24 */ /* 0x002fe8000f8e02ff */
[----:B----4-:R-:W-:Y:S05]  /*6270*/  @P0 IMAD.WIDE R2, R0, 0x4, R2 ;  /* 0x0000000400020825 */ /* 0x010fea00078e0202 */
[----:B--2--5:R2:W5:Y:S02]  /*6280*/  @P0 LDG.E R70, desc[UR4][R2.64] ;  /* 0x0000000402460981 */ /* 0x024564000c1e1900 */
[----:B--2---:R-:W4:Y:S02]  /*6290*/  @!P0 LDC R70, c[0x0][0x8a0] ;  /* 0x00022800ff468b82 */ /* 0x004f240000000800 */
.L_x_106:
[----:B---3-5:R-:W-:Y:S01]  /*62a0*/  FSETP.NEU.AND P0, PT, R73, RZ, PT ;  /* 0x000000ff4900720b */ /* 0x028fe20003f0d000 */
[----:B------:R-:W-:Y:S01]  /*62b0*/  IMAD.SHL.U32 R166, R148, 0x2, RZ ;  /* 0x0000000294a67824 */ /* 0x000fe200078e00ff */
[----:B------:R-:W-:Y:S01]  /*62c0*/  SEL R3, RZ, 0xffffffff, P3 ;  /* 0xffffffffff037807 */ /* 0x000fe20001800000 */
[----:B------:R-:W-:Y:S01]  /*62d0*/  IMAD.SHL.U32 R78, R161, 0x10, RZ ;  /* 0x00000010a14e7824 */ /* 0x000fe200078e00ff */
[----:B------:R-:W-:Y:S01]  /*62e0*/  @!P4 LOP3.LUT P3, RZ, R150, 0xff, RZ, 0xc0, !PT ;  /* 0x000000ff96ffc812 */ /* 0x000fe2000786c0ff */
[----:B------:R-:W-:Y:S01]  /*62f0*/  VIADD R87, R166, UR44 ;  /* 0x0000002ca6577c36 */ /* 0x000fe20008000000 */
[----:B------:R-:W-:Y:S01]  /*6300*/  @!P4 SEL R2, RZ, 0xffffffff, P0 ;  /* 0xffffffffff02c807 */ /* 0x000fe20000000000 */
[----:B------:R-:W-:Y:S01]  /*6310*/  IMAD.SHL.U32 R84, R162, 0x10, RZ ;  /* 0x00000010a2547824 */ /* 0x000fe200078e00ff */
[----:B------:R-:W-:Y:S01]  /*6320*/  LOP3.LUT R160, R160, 0x1, RZ, 0x3c, !PT ;  /* 0x00000001a0a07812 */ /* 0x000fe200078e3cff */
[----:B------:R-:W-:Y:S01]  /*6330*/  IMAD.IADD R157, R87, 0x1, R78 ;  /* 0x00000001579d7824 */ /* 0x000fe200078e024e */
[----:B------:R-:W-:Y:S01]  /*6340*/  @P2 SEL R2, R3, R2, !P3 ;  /* 0x0000000203022207 */ /* 0x000fe20005800000 */
[----:B------:R-:W-:Y:S01]  /*6350*/  BSSY B1, `(.L_x_107) ;  /* 0x000004e000017945 */ /* 0x000fe20003800000 */
[----:B------:R-:W-:Y:S01]  /*6360*/  LEA R167, R68, UR44, 0x3 ;  /* 0x0000002c44a77c11 */ /* 0x000fe2000f8e18ff */
[----:B------:R-:W-:Y:S01]  /*6370*/  IMAD.MOV.U32 R85, RZ, RZ, 0x1 ;  /* 0x00000001ff557424 */ /* 0x000fe200078e00ff */
[----:B------:R-:W-:Y:S01]  /*6380*/  @!P4 LOP3.LUT R2, R2, 0x1, RZ, 0xc0, !PT ;  /* 0x000000010202c812 */ /* 0x000fe200078ec0ff */
[----:B------:R-:W-:Y:S01]  /*6390*/  IMAD R71, R68, 0x100, R69 ;  /* 0x0000010044477824 */ /* 0x000fe200078e0245 */
[----:B-1----:R-:W-:Y:S01]  /*63a0*/  SHF.L.U32 R0, R159, 0x1f, RZ ;  /* 0x0000001f9f007819 */ /* 0x002fe200000006ff */
[----:B------:R-:W-:Y:S01]  /*63b0*/  IMAD.MOV.U32 R79, RZ, RZ, RZ ;  /* 0x000000ffff4f7224 */ /* 0x000fe200078e00ff */
[----:B------:R-:W-:Y:S02]  /*63c0*/  ISETP.NE.U32.OR P6, PT, R2, 0x1, P4 ;  /* 0x000000010200780c */ /* 0x000fe400027c5470 */
[----:B------:R-:W-:Y:S02]  /*63d0*/  CS2R R138, SRZ ;  /* 0x00000000008a7805 */ /* 0x000fe4000001ff00 */
[----:B------:R-:W-:Y:S02]  /*63e0*/  LOP3.LUT P4, R154, R150, 0xff, RZ, 0xc0, !PT ;  /* 0x000000ff969a7812 */ /* 0x000fe4000788c0ff */
[----:B------:R-:W-:Y:S02]  /*63f0*/  CS2R R136, SRZ ;  /* 0x0000000000887805 */ /* 0x000fe4000001ff00 */
[----:B------:R-:W-:Y:S02]  /*6400*/  SEL R2, RZ, 0xffffffff, P0 ;  /* 0xffffffffff027807 */ /* 0x000fe40000000000 */
[----:B------:R-:W-:Y:S02]  /*6410*/  CS2R R130, SRZ ;  /* 0x0000000000827805 */ /* 0x000fe4000001ff00 */
[----:B------:R-:W-:Y:S02]  /*6420*/  P2R R164, PR, RZ, 0x40 ;  /* 0x00000040ffa47803 */ /* 0x000fe40000000000 */
[----:B------:R-:W-:Y:S02]  /*6430*/  CS2R R128, SRZ ;  /* 0x0000000000807805 */ /* 0x000fe4000001ff00 */
[----:B------:R-:W-:Y:S02]  /*6440*/  @P1 SEL R2, R3, R2, !P4 ;  /* 0x0000000203021207 */ /* 0x000fe40006000000 */
[----:B------:R-:W-:Y:S02]  /*6450*/  CS2R R122, SRZ ;  /* 0x00000000007a7805 */ /* 0x000fe4000001ff00 */
[----:B------:R-:W-:Y:S02]  /*6460*/  CS2R R120, SRZ ;  /* 0x0000000000787805 */ /* 0x000fe4000001ff00 */
[----:B------:R-:W-:Y:S02]  /*6470*/  CS2R R114, SRZ ;  /* 0x0000000000727805 */ /* 0x000fe4000001ff00 */
[----:B------:R-:W-:Y:S02]  /*6480*/  LOP3.LUT R2, R2, 0x1, RZ, 0xc0, !PT ;  /* 0x0000000102027812 */ /* 0x000fe400078ec0ff */
[----:B------:R-:W-:Y:S02]  /*6490*/  CS2R R112, SRZ ;  /* 0x0000000000707805 */ /* 0x000fe4000001ff00 */
[----:B------:R-:W-:Y:S02]  /*64a0*/  @P6 SHF.L.U32 R4, R160, 0x1f, RZ ;  /* 0x0000001fa0046819 */ /* 0x000fe400000006ff */
[----:B------:R-:W-:Y:S02]  /*64b0*/  CS2R R106, SRZ ;  /* 0x00000000006a7805 */ /* 0x000fe4000001ff00 */
[----:B------:R-:W-:Y:S02]  /*64c0*/  ISETP.NE.U32.AND P5, PT, R2, 0x1, PT ;  /* 0x000000010200780c */ /* 0x000fe40003fa5070 */
[----:B------:R-:W-:Y:S01]  /*64d0*/  CS2R R104, SRZ ;  /* 0x0000000000687805 */ /* 0x000fe2000001ff00 */
[----:B------:R-:W1:Y:S01]  /*64e0*/  @P6 SYNCS.PHASECHK.TRANS64.TRYWAIT P3, [UR44+0x50], R4 ;  /* 0x00005004ff0065a7 */ /* 0x000e62000806112c */
[----:B------:R-:W-:Y:S02]  /*64f0*/  CS2R R98, SRZ ;  /* 0x0000000000627805 */ /* 0x000fe4000001ff00 */
[----:B------:R-:W-:Y:S02]  /*6500*/  P2R R86, PR, RZ, 0x20 ;  /* 0x00000020ff567803 */ /* 0x000fe40000000000 */
[----:B------:R-:W-:Y:S02]  /*6510*/  CS2R R96, SRZ ;  /* 0x0000000000607805 */ /* 0x000fe4000001ff00 */
[----:B------:R-:W-:Y:S02]  /*6520*/  CS2R R90, SRZ ;  /* 0x00000000005a7805 */ /* 0x000fe4000001ff00 */
[----:B------:R-:W-:Y:S02]  /*6530*/  CS2R R88, SRZ ;  /* 0x0000000000587805 */ /* 0x000fe4000001ff00 */
[----:B------:R-:W-:Y:S02]  /*6540*/  CS2R R82, SRZ ;  /* 0x0000000000527805 */ /* 0x000fe4000001ff00 */
[----:B------:R-:W-:Y:S01]  /*6550*/  CS2R R80, SRZ ;  /* 0x0000000000507805 */ /* 0x000fe2000001ff00 */
[----:B------:R-:W-:Y:S02]  /*6560*/  IMAD.IADD R165, R87, 0x1, R84 ;  /* 0x0000000157a57824 */ /* 0x000fe400078e0254 */
[----:B------:R-:W-:Y:S01]  /*6570*/  IMAD.IADD R156, R84, 0x1, R157 ;  /* 0x00000001549c7824 */ /* 0x000fe200078e029d */
[----:B------:R2:W3:Y:S01]  /*6580*/  SYNCS.PHASECHK.TRANS64.TRYWAIT P2, [R167+URZ+0xc0], R0 ;  /* 0x0000c000a70075a7 */ /* 0x0004e200080411ff */
[----:B-1----:R-:W-:Y:S01]  /*6590*/  @P6 SEL R85, RZ, 0x1, !P3 ;  /* 0x00000001ff556807 */ /* 0x002fe20005800000 */
[----:B--2---:R-:W-:Y:S06]  /*65a0*/  @!P6 BRA `(.L_x_108) ;  /* 0x0000000000a0e947 */ /* 0x004fec0003800000 */
[----:B------:R-:W-:Y:S01]  /*65b0*/  @P5 IMAD.MOV.U32 R2, RZ, RZ, -0x10 ;  /* 0xfffffff0ff025424 */ /* 0x000fe200078e00ff */
[----:B------:R-:W-:Y:S01]  /*65c0*/  ISETP.NE.AND P0, PT, R85, RZ, PT ;  /* 0x000000ff5500720c */ /* 0x000fe20003f05270 */
[----:B------:R-:W-:Y:S01]  /*65d0*/  BSSY B0, `(.L_x_109) ;  /* 0x0000010000007945 */ /* 0x000fe20003800000 */
[----:B------:R-:W-:Y:S02]  /*65e0*/  ISETP.NE.U32.AND P6, PT, R149, 0x1, PT ;  /* 0x000000019500780c */ /* 0x000fe40003fc5070 */
[----:B------:R-:W-:Y:S02]  /*65f0*/  CS2R R90, SRZ ;  /* 0x00000000005a7805 */ /* 0x000fe4000001ff00 */
[----:B------:R-:W-:Y:S02]  /*6600*/  CS2R R88, SRZ ;  /* 0x0000000000587805 */ /* 0x000fe4000001ff00 */
[----:B------:R-:W-:Y:S02]  /*6610*/  CS2R R106, SRZ ;  /* 0x00000000006a7805 */ /* 0x000fe4000001ff00 */
[----:B------:R-:W-:Y:S02]  /*6620*/  @P5 SEL R2, R2, 0x10, !P6 ;  /* 0x0000001002025807 */ /* 0x000fe40007000000 */
[----:B------:R-:W-:Y:S02]  /*6630*/  CS2R R104, SRZ ;  /* 0x0000000000687805 */ /* 0x000fe4000001ff00 */
[----:B------:R-:W-:Y:S02]  /*6640*/  CS2R R122, SRZ ;  /* 0x00000000007a7805 */ /* 0x000fe4000001ff00 */
[----:B------:R-:W-:Y:S01]  /*6650*/  CS2R R120, SRZ ;  /* 0x0000000000787805 */ /* 0x000fe2000001ff00 */
[----:B------:R-:W-:Y:S02]  /*6660*/  @P5 IMAD.IADD R7, R87, 0x1, R2 ;  /* 0x0000000157075824 */ /* 0x000fe400078e0202 */
[C---:B------:R-:W-:Y:S02]  /*6670*/  @P5 IMAD.IADD R6, R2.reuse, 0x1, R165 ;  /* 0x0000000102065824 */ /* 0x040fe400078e02a5 */
[----:B------:R-:W-:Y:S01]  /*6680*/  @P5 IMAD.IADD R5, R2, 0x1, R157 ;  /* 0x0000000102055824 */ /* 0x000fe200078e029d */
[----:B------:R-:W-:Y:S06]  /*6690*/  @P0 BRA `(.L_x_110) ;  /* 0x00000000000c0947 */ /* 0x000fec0003800000 */
[----:B------:R-:W-:Y:S04]  /*66a0*/  SHF.L.U32 R4, R160, 0x1f, RZ ;  /* 0x0000001fa0047819 */ /* 0x000fe800000006ff */
[----:B------:R-:W1:Y:S02]  /*66b0*/  SYNCS.PHASECHK.TRANS64.TRYWAIT P0, [UR44+0x50], R4 ;  /* 0x00005004ff0075a7 */ /* 0x000e64000800112c */
[----:B-1----:R-:W-:Y:S05]  /*66c0*/  @!P0 BRA `(.L_x_111) ;  /* 0x0000005c00ac8947 */ /* 0x002fea0003800000 */
.L_x_110:
[----:B------:R-:W-:Y:S05]  /*66d0*/  BSYNC B0 ;  /* 0x0000000000007941 */ /* 0x000fea0003800000 */
.L_x_109:
[----:B------:R-:W-:Y:S01]  /*66e0*/  ISETP.NE.AND P0, PT, R86, RZ, PT ;  /* 0x000000ff5600720c */ /* 0x000fe20003f05270 */
[----:B------:R-:W-:Y:S01]  /*66f0*/  IMAD.MOV.U32 R139, RZ, RZ, RZ ;  /* 0x000000ffff8b7224 */ /* 0x000fe200078e00ff */
[----:B------:R-:W-:Y:S02]  /*6700*/  CS2R R136, SRZ ;  /* 0x0000000000887805 */ /* 0x000fe4000001ff00 */
[----:B------:R-:W-:Y:S02]  /*6710*/  CS2R R82, SRZ ;  /* 0x0000000000527805 */ /* 0x000fe4000001ff00 */
[----:B------:R-:W-:Y:S02]  /*6720*/  CS2R R80, SRZ ;  /* 0x0000000000507805 */ /* 0x000fe4000001ff00 */
[----:B------:R-:W-:Y:S02]  /*6730*/  CS2R R98, SRZ ;  /* 0x0000000000627805 */ /* 0x000fe4000001ff00 */
[----:B------:R-:W-:Y:S02]  /*6740*/  CS2R R96, SRZ ;  /* 0x0000000000607805 */ /* 0x000fe4000001ff00 */
[----:B------:R-:W-:Y:S02]  /*6750*/  CS2R R114, SRZ ;  /* 0x0000000000727805 */ /* 0x000fe4000001ff00 */
[----:B------:R-:W-:Y:S02]  /*6760*/  CS2R R112, SRZ ;  /* 0x0000000000707805 */ /* 0x000fe4000001ff00 */
[----:B------:R-:W-:Y:S02]  /*6770*/  CS2R R130, SRZ ;  /* 0x0000000000827805 */ /* 0x000fe4000001ff00 */
[----:B------:R-:W-:Y:S01]  /*6780*/  CS2R R128, SRZ ;  /* 0x0000000000807805 */ /* 0x000fe2000001ff00 */
[----:B------:R-:W-:Y:S01]  /*6790*/  IMAD.MOV.U32 R79, RZ, RZ, 0x1 ;  /* 0x00000001ff4f7424 */ /* 0x000fe200078e00ff */
[----:B------:R2:W1:Y:S01]  /*67a0*/  @P0 LDS.128 R88, [R7+0x400] ;  /* 0x0004000007580984 */ /* 0x0004620000000c00 */
[----:B------:R-:W-:Y:S03]  /*67b0*/  @P0 IMAD.IADD R2, R2, 0x1, R156 ;  /* 0x0000000102020824 */ /* 0x000fe600078e029c */
[----:B------:R2:W1:Y:S04]  /*67c0*/  @P0 LDS.128 R104, [R6+0x400] ;  /* 0x0004000006680984 */ /* 0x0004680000000c00 */
[----:B------:R2:W1:Y:S04]  /*67d0*/  @P0 LDS.128 R120, [R5+0x400] ;  /* 0x0004000005780984 */ /* 0x0004680000000c00 */
[----:B------:R2:W1:Y:S04]  /*67e0*/  @P0 LDS.128 R136, [R2+0x400] ;  /* 0x0004000002880984 */ /* 0x0004680000000c00 */
[----:B------:R2:W1:Y:S04]  /*67f0*/  @P0 LDS.128 R80, [R166+UR44+0x400] ;  /* 0x0004002ca6500984 */ /* 0x0004680008000c00 */
[----:B------:R2:W1:Y:S04]  /*6800*/  @P0 LDS.128 R96, [R165+0x400] ;  /* 0x00040000a5600984 */ /* 0x0004680000000c00 */
[----:B------:R2:W1:Y:S04]  /*6810*/  @P0 LDS.128 R112, [R157+0x400] ;  /* 0x000400009d700984 */ /* 0x0004680000000c00 */
[----:B------:R2:W1:Y:S02]  /*6820*/  @P0 LDS.128 R128, [R156+0x400] ;  /* 0x000400009c800984 */ /* 0x0004640000000c00 */
.L_x_108:
[----:B------:R-:W-:Y:S05]  /*6830*/  BSYNC B1 ;  /* 0x0000000000017941 */ /* 0x000fea0003800000 */
.L_x_107:
[----:B--2---:R-:W-:Y:S04]  /*6840*/  SHF.R.U32.HI R2, RZ, 0x15, R71 ;  /* 0x00000015ff027819 */ /* 0x004fe80000011647 */
[----:B------:R-:W-:Y:S01]  /*6850*/  LOP3.LUT P0, RZ, R2, 0x3, R151, 0x48, !PT ;  /* 0x0000000302ff7812 */ /* 0x000fe20007804897 */
[----:B------:R-:W-:Y:S01]  /*6860*/  @!UPT UIADD3 URZ, UPT, UPT, URZ, URZ, URZ ;  /* 0x000000fffffff290 */ /* 0x000fe2000fffe0ff */
[----:B---3--:R-:W-:Y:S11]  /*6870*/  @P2 BRA `(.L_x_112) ;  /* 0x0000000000082947 */ /* 0x008ff60003800000 */
[----:B------:R-:W2:Y:S02]  /*6880*/  SYNCS.PHASECHK.TRANS64.TRYWAIT P1, [R167+URZ+0xc0], R0 ;  /* 0x0000c000a70075a7 */ /* 0x000ea400080211ff */
[----:B--2---:R-:W-:Y:S05]  /*6890*/  @!P1 BRA `(.L_x_113) ;  /* 0x0000005c00509947 */ /* 0x004fea0003800000 */
.L_x_112:
[----:B------:R-:W-:Y:S05]  /*68a0*/  @!P0 BRA `(.L_x_114) ;  /* 0x0000000000408947 */ /* 0x000fea0003800000 */
[----:B------:R-:W3:Y:S01]  /*68b0*/  LDCU.64 UR8, c[0x4][0x70] ;  /* 0x01000e00ff0877ac */ /* 0x000ee20008000a00 */
[----:B-1----:R-:W-:Y:S01]  /*68c0*/  MOV R3, 0x0 ;  /* 0x0000000000037802 */ /* 0x002fe20000000f00 */
[----:B------:R-:W-:Y:S02]  /*68d0*/  HFMA2 R12, -RZ, RZ, 0, 5.9604644775390625e-08 ;  /* 0x00000001ff0c7431 */ /* 0x000fe400000001ff */
[----:B------:R-:W-:Y:S02]  /*68e0*/  IMAD.MOV.U32 R8, RZ, RZ, 0x192 ;  /* 0x00000192ff087424 */ /* 0x000fe400078e00ff */
[----:B------:R-:W-:Y:S01]  /*68f0*/  IMAD.MOV.U32 R13, RZ, RZ, RZ ;  /* 0x000000ffff0d7224 */ /* 0x000fe200078e00ff */
[----:B------:R-:W1:Y:S01]  /*6900*/  LDCU.64 UR6, c[0x4][0x78] ;  /* 0x01000f00ff0677ac */ /* 0x000e620008000a00 */
[----:B------:R-:W2:Y:S01]  /*6910*/  LDC.64 R2, c[0x4][R3] ;  /* 0x0100000003027b82 */ /* 0x000ea20000000a00 */
[----:B------:R-:W5:Y:S01]  /*6920*/  LDCU.64 UR4, c[0x4][0x10] ;  /* 0x01000200ff0477ac */ /* 0x000f620008000a00 */
[----:B---3--:R-:W-:Y:S01]  /*6930*/  MOV R5, UR9 ;  /* 0x0000000900057c02 */ /* 0x008fe20008000f00 */
[----:B------:R-:W-:Y:S01]  /*6940*/  IMAD.U32 R4, RZ, RZ, UR8 ;  /* 0x00000008ff047e24 */ /* 0x000fe2000f8e00ff */
[----:B-1----:R-:W-:Y:S01]  /*6950*/  MOV R7, UR7 ;  /* 0x0000000700077c02 */ /* 0x002fe20008000f00 */
[----:B------:R-:W-:Y:S01]  /*6960*/  IMAD.U32 R6, RZ, RZ, UR6 ;  /* 0x00000006ff067e24 */ /* 0x000fe2000f8e00ff */
[----:B-----5:R-:W-:Y:S01]  /*6970*/  MOV R11, UR5 ;  /* 0x00000005000b7c02 */ /* 0x020fe20008000f00 */
[----:B------:R-:W-:Y:S02]  /*6980*/  IMAD.U32 R10, RZ, RZ, UR4 ;  /* 0x00000004ff0a7e24 */ /* 0x000fe4000f8e00ff */
[----:B------:R-:W-:Y:S07]  /*6990*/  LEPC R20, `(.L_x_114) ;  /* 0x000000001014794e */ /* 0x000fee0000000000 */
[----:B--2-4-:R-:W-:Y:S05]  /*69a0*/  CALL.ABS.NOINC R2 ;  /* 0x0000000002007343 */ /* 0x014fea0003c00000 */
.L_x_114:
[----:B------:R-:W-:Y:S05]  /*69b0*/  WARPSYNC.ALL ;  /* 0x0000000000007948 */ /* 0x000fea0003800000 */
[----:B------:R-:W-:Y:S01]  /*69c0*/  R2UR UR4, R71 ;  /* 0x00000000470472ca */ /* 0x000fe200000e0000 */
[--C-:B-1----:R-:W-:Y:S01]  /*69d0*/  HADD2.F32 R72, -RZ, R80.reuse.H0_H0 ;  /* 0x20000050ff487230 */ /* 0x102fe20000004100 */
[----:B------:R-:W-:Y:S01]  /*69e0*/  MOV R100, 0xfffffff0 ;  /* 0xfffffff000647802 */ /* 0x000fe20000000f00 */
[----:B------:R-:W-:Y:S01]  /*69f0*/  HADD2.F32 R75, -RZ, R80.H1_H1 ;  /* 0x30000050ff4b7230 */ /* 0x000fe20000004100 */
[----:B------:R-:W-:Y:S01]  /*6a00*/  ISETP.NE.U32.AND P6, PT, R149, 0x1, PT ;  /* 0x000000019500780c */ /* 0x000fe20003fc5070 */
[----:B------:R-:W-:Y:S01]  /*6a10*/  HADD2.F32 R74, -RZ, R81.H1_H1 ;  /* 0x30000051ff4a7230 */ /* 0x000fe20000004100 */
[----:B------:R-:W-:Y:S01]  /*6a20*/  ISETP.NE.AND P0, PT, R163, RZ, PT ;  /* 0x000000ffa300720c */ /* 0x000fe20003f05270 */
[--C-:B------:R-:W-:Y:S01]  /*6a30*/  HADD2.F32 R77, -RZ, R99.reuse.H0_H0 ;  /* 0x20000063ff4d7230 */ /* 0x100fe20000004100 */
[----:B------:R-:W-:Y:S01]  /*6a40*/  SEL R100, R100, 0x10, !P6 ;  /* 0x0000001064647807 */ /* 0x000fe20007000000 */
[----:B------:R-:W-:Y:S01]  /*6a50*/  HADD2.F32 R76, -RZ, R99.H1_H1 ;  /* 0x30000063ff4c7230 */ /* 0x000fe20000004100 */
[----:B------:R-:W-:Y:S02]  /*6a60*/  BSSY.RECONVERGENT B0, `(.L_x_115) ;  /* 0x00000fb000007945 */ /* 0x000fe40003800200 */
[----:B------:R-:W-:Y:S01]  /*6a70*/  IADD3 R168, PT, PT, R87, R100, RZ ;  /* 0x0000006457a87210 */ /* 0x000fe20007ffe0ff */
[----:B------:R-:W2:Y:S01]  /*6a80*/  LDTM.x64 R4, tmem[UR4] ;  /* 0x00000004000479ee */ /* 0x000ea20008340000 */
[C---:B------:R-:W-:Y:S02]  /*6a90*/  IADD3 R169, PT, PT, R100.reuse, R165, RZ ;  /* 0x000000a564a97210 */ /* 0x040fe40007ffe0ff */
[C---:B------:R-:W-:Y:S02]  /*6aa0*/  IADD3 R171, PT, PT, R100.reuse, R157, RZ ;  /* 0x0000009d64ab7210 */ /* 0x040fe40007ffe0ff */
[----:B------:R-:W-:Y:S01]  /*6ab0*/  IADD3 R170, PT, PT, R100, R156, RZ ;  /* 0x0000009c64aa7210 */ /* 0x000fe20007ffe0ff */
[C---:B--2-4-:R-:W-:Y:S01]  /*6ac0*/  FMUL R0, R70.reuse, R4 ;  /* 0x0000000446007220 */ /* 0x054fe20000400000 */
[C---:B------:R-:W-:Y:S01]  /*6ad0*/  FMUL R2, R70.reuse, R5 ;  /* 0x0000000546027220 */ /* 0x040fe20000400000 */
[C---:B------:R-:W-:Y:S01]  /*6ae0*/  FMUL R3, R70.reuse, R6 ;  /* 0x0000000646037220 */ /* 0x040fe20000400000 */
[C---:B------:R-:W-:Y:S01]  /*6af0*/  FMUL R7, R70.reuse, R7 ;  /* 0x0000000746077220 */ /* 0x040fe20000400000 */
[C---:B------:R-:W-:Y:S01]  /*6b00*/  FFMA R0, R73.reuse, R72, R0 ;  /* 0x0000004849007223 */ /* 0x040fe20000000000 */
[----:B------:R-:W-:Y:S02]  /*6b10*/  HADD2.F32 R72, -RZ, R81.H0_H0 ;  /* 0x20000051ff487230 */ /* 0x000fe40000004100 */
[C---:B------:R-:W-:Y:S01]  /*6b20*/  FFMA R2, R73.reuse, R75, R2 ;  /* 0x0000004b49027223 */ /* 0x040fe20000000002 */
[--C-:B------:R-:W-:Y:S02]  /*6b30*/  HADD2.F32 R75, -RZ, R82.reuse.H0_H0 ;  /* 0x20000052ff4b7230 */ /* 0x100fe40000004100 */
[C---:B------:R-:W-:Y:S01]  /*6b40*/  FMUL R4, R70.reuse, R8 ;  /* 0x0000000846047220 */ /* 0x040fe20000400000 */
[----:B------:R-:W-:Y:S01]  /*6b50*/  FMUL R5, R70, R9 ;  /* 0x0000000946057220 */ /* 0x000fe20000400000 */
[C---:B------:R-:W-:Y:S01]  /*6b60*/  FFMA R3, R73.reuse, R72, R3 ;  /* 0x0000004849037223 */ /* 0x040fe20000000003 */
[----:B------:R-:W-:Y:S01]  /*6b70*/  HADD2.F32 R72, -RZ, R82.H1_H1 ;  /* 0x30000052ff487230 */ /* 0x000fe20000004100 */
[----:B------:R-:W-:Y:S01]  /*6b80*/  F2FP.F16.F32.PACK_AB R92, R2, R0 ;  /* 0x00000000025c723e */ /* 0x000fe200000000ff */
[C---:B------:R-:W-:Y:S01]  /*6b90*/  FFMA R7, R73.reuse, R74, R7 ;  /* 0x0000004a49077223 */ /* 0x040fe20000000007 */
[C---:B------:R-:W-:Y:S01]  /*6ba0*/  FFMA R4, R73.reuse, R75, R4 ;  /* 0x0000004b49047223 */ /* 0x040fe20000000004 */
[--C-:B------:R-:W-:Y:S02]  /*6bb0*/  HADD2.F32 R74, -RZ, R83.reuse.H0_H0 ;  /* 0x20000053ff4a7230 */ /* 0x100fe40000004100 */
[----:B------:R-:W-:Y:S01]  /*6bc0*/  FFMA R5, R73, R72, R5 ;  /* 0x0000004849057223 */ /* 0x000fe20000000005 */
[C---:B------:R-:W-:Y:S01]  /*6bd0*/  FMUL R6, R70.reuse, R10 ;  /* 0x0000000a46067220 */ /* 0x040fe20000400000 */
[----:B------:R-:W-:Y:S01]  /*6be0*/  HADD2.F32 R72, -RZ, R83.H1_H1 ;  /* 0x30000053ff487230 */ /* 0x000fe20000004100 */
[----:B------:R-:W-:Y:S01]  /*6bf0*/  F2FP.F16.F32.PACK_AB R93, R7, R3 ;  /* 0x00000003075d723e */ /* 0x000fe200000000ff */
[C---:B------:R-:W-:Y:S01]  /*6c00*/  FMUL R11, R70.reuse, R11 ;  /* 0x0000000b460b7220 */ /* 0x040fe20000400000 */
[----:B------:R-:W-:Y:S01]  /*6c10*/  F2FP.F16.F32.PACK_AB R94, R5, R4 ;  /* 0x00000004055e723e */ /* 0x000fe200000000ff */
[C---:B------:R-:W-:Y:S01]  /*6c20*/  FFMA R6, R73.reuse, R74, R6 ;  /* 0x0000004a49067223 */ /* 0x040fe20000000006 */
[C---:B------:R-:W-:Y:S01]  /*6c30*/  FMUL R8, R70.reuse, R12 ;  /* 0x0000000c46087220 */ /* 0x040fe20000400000 */
[----:B------:R-:W-:Y:S01]  /*6c40*/  FFMA R11, R73, R72, R11 ;  /* 0x00000048490b7223 */ /* 0x000fe2000000000b */
[--C-:B------:R-:W-:Y:S02]  /*6c50*/  HADD2.F32 R72, -RZ, R88.reuse.H0_H0 ;  /* 0x20000058ff487230 */ /* 0x100fe40000004100 */
[C---:B------:R-:W-:Y:S01]  /*6c60*/  FMUL R9, R70.reuse, R13 ;  /* 0x0000000d46097220 */ /* 0x040fe20000400000 */
[----:B------:R-:W-:Y:S02]  /*6c70*/  HADD2.F32 R74, -RZ, R88.H1_H1 ;  /* 0x30000058ff4a7230 */ /* 0x000fe40000004100 */
[C---:B------:R-:W-:Y:S01]  /*6c80*/  FMUL R10, R70.reuse, R14 ;  /* 0x0000000e460a7220 */ /* 0x040fe20000400000 */
[--C-:B------:R-:W-:Y:S01]  /*6c90*/  HADD2.F32 R75, -RZ, R89.reuse.H0_H0 ;  /* 0x20000059ff4b7230 */ /* 0x100fe20000004100 */
[----:B------:R-:W-:Y:S01]  /*6ca0*/  F2FP.F16.F32.PACK_AB R95, R11, R6 ;  /* 0x000000060b5f723e */ /* 0x000fe200000000ff */
[C---:B------:R-:W-:Y:S01]  /*6cb0*/  FFMA R8, R73.reuse, R72, R8 ;  /* 0x0000004849087223 */ /* 0x040fe20000000008 */
[----:B------:R-:W-:Y:S02]  /*6cc0*/  HADD2.F32 R72, -RZ, R89.H1_H1 ;  /* 0x30000059ff487230 */ /* 0x000fe40000004100 */
[C---:B------:R-:W-:Y:S01]  /*6cd0*/  FFMA R9, R73.reuse, R74, R9 ;  /* 0x0000004a49097223 */ /* 0x040fe20000000009 */
[----:B------:R-:W-:Y:S01]  /*6ce0*/  FFMA R10, R73, R75, R10 ;  /* 0x0000004b490a7223 */ /* 0x000fe2000000000a */
[----:B------:R1:W-:Y:S01]  /*6cf0*/  STS.128 [R166+UR44+0x400], R92 ;  /* 0x0004005ca6007988 */ /* 0x0003e20008000c2c */
[C---:B------:R-:W-:Y:S01]  /*6d00*/  FMUL R15, R70.reuse, R15 ;  /* 0x0000000f460f7220 */ /* 0x040fe20000400000 */
[--C-:B------:R-:W-:Y:S01]  /*6d10*/  HADD2.F32 R75, -RZ, R90.reuse.H0_H0 ;  /* 0x2000005aff4b7230 */ /* 0x100fe20000004100 */
[----:B------:R-:W-:Y:S01]  /*6d20*/  F2FP.F16.F32.PACK_AB R108, R9, R8 ;  /* 0x00000008096c723e */ /* 0x000fe200000000ff */
[----:B------:R-:W-:Y:S02]  /*6d30*/  HADD2.F32 R74, -RZ, R90.H1_H1 ;  /* 0x3000005aff4a7230 */ /* 0x000fe40000004100 */
[----:B------:R-:W-:Y:S01]  /*6d40*/  FFMA R15, R73, R72, R15 ;  /* 0x00000048490f7223 */ /* 0x000fe2000000000f */
[C---:B------:R-:W-:Y:S01]  /*6d50*/  FMUL R12, R70.reuse, R16 ;  /* 0x00000010460c7220 */ /* 0x040fe20000400000 */
[C---:B------:R-:W-:Y:S01]  /*6d60*/  FMUL R13, R70.reuse, R17 ;  /* 0x00000011460d7220 */ /* 0x040fe20000400000 */
[--C-:B------:R-:W-:Y:S02]  /*6d70*/  HADD2.F32 R72, -RZ, R91.reuse.H0_H0 ;  /* 0x2000005bff487230 */ /* 0x100fe40000004100 */
[C---:B------:R-:W-:Y:S01]  /*6d80*/  FMUL R14, R70.reuse, R18 ;  /* 0x00000012460e7220 */ /* 0x040fe20000400000 */
[----:B------:R-:W-:Y:S01]  /*6d90*/  F2FP.F16.F32.PACK_AB R109, R15, R10 ;  /* 0x0000000a0f6d723e */ /* 0x000fe200000000ff */
[C---:B------:R-:W-:Y:S01]  /*6da0*/  FFMA R12, R73.reuse, R75, R12 ;  /* 0x0000004b490c7223 */ /* 0x040fe2000000000c */
[C---:B------:R-:W-:Y:S01]  /*6db0*/  FFMA R13, R73.reuse, R74, R13 ;  /* 0x0000004a490d7223 */ /* 0x040fe2000000000d */
[----:B------:R-:W-:Y:S01]  /*6dc0*/  FFMA R14, R73, R72, R14 ;  /* 0x00000048490e7223 */ /* 0x000fe2000000000e */
[----:B------:R-:W-:Y:S02]  /*6dd0*/  HADD2.F32 R74, -RZ, R91.H1_H1 ;  /* 0x3000005bff4a7230 */ /* 0x000fe40000004100 */
[C---:B------:R-:W-:Y:S01]  /*6de0*/  FMUL R19, R70.reuse, R19 ;  /* 0x0000001346137220 */ /* 0x040fe20000400000 */
[--C-:B------:R-:W-:Y:S01]  /*6df0*/  HADD2.F32 R72, -RZ, R96.reuse.H0_H0 ;  /* 0x20000060ff487230 */ /* 0x100fe20000004100 */
[----:B------:R-:W-:Y:S01]  /*6e00*/  F2FP.F16.F32.PACK_AB R110, R13, R12 ;  /* 0x0000000c0d6e723e */ /* 0x000fe200000000ff */
[C---:B------:R-:W-:Y:S01]  /*6e10*/  FMUL R16, R70.reuse, R20 ;  /* 0x0000001446107220 */ /* 0x040fe20000400000 */
[C---:B------:R-:W-:Y:S01]  /*6e20*/  FFMA R19, R73.reuse, R74, R19 ;  /* 0x0000004a49137223 */ /* 0x040fe20000000013 */
[----:B------:R-:W-:Y:S02]  /*6e30*/  HADD2.F32 R74, -RZ, R96.H1_H1 ;  /* 0x30000060ff4a7230 */ /* 0x000fe40000004100 */
[C---:B------:R-:W-:Y:S01]  /*6e40*/  FMUL R17, R70.reuse, R21 ;  /* 0x0000001546117220 */ /* 0x040fe20000400000 */
[----:B------:R-:W-:Y:S01]  /*6e50*/  FFMA R16, R73, R72, R16 ;  /* 0x0000004849107223 */ /* 0x000fe20000000010 */
[--C-:B------:R-:W-:Y:S01]  /*6e60*/  HADD2.F32 R72, -RZ, R97.reuse.H0_H0 ;  /* 0x20000061ff487230 */ /* 0x100fe20000004100 */
[----:B------:R-:W-:Y:S01]  /*6e70*/  F2FP.F16.F32.PACK_AB R111, R19, R14 ;  /* 0x0000000e136f723e */ /* 0x000fe200000000ff */
[----:B------:R-:W-:Y:S01]  /*6e80*/  FFMA R17, R73, R74, R17 ;  /* 0x0000004a49117223 */ /* 0x000fe20000000011 */
[C---:B------:R-:W-:Y:S01]  /*6e90*/  FMUL R18, R70.reuse, R22 ;  /* 0x0000001646127220 */ /* 0x040fe20000400000 */
[C---:B------:R-:W-:Y:S01]  /*6ea0*/  FMUL R23, R70.reuse, R23 ;  /* 0x0000001746177220 */ /* 0x040fe20000400000 */
[--C-:B------:R-:W-:Y:S01]  /*6eb0*/  HADD2.F32 R75, -RZ, R98.reuse.H0_H0 ;  /* 0x20000062ff4b7230 */ /* 0x100fe20000004100 */
[----:B------:R2:W-:Y:S01]  /*6ec0*/  STS.128 [R168+0x400], R108 ;  /* 0x0004006ca8007388 */ /* 0x0005e20000000c00 */
[----:B------:R-:W-:Y:S01]  /*6ed0*/  F2FP.F16.F32.PACK_AB R116, R17, R16 ;  /* 0x000000101174723e */ /* 0x000fe200000000ff */
[C---:B------:R-:W-:Y:S01]  /*6ee0*/  FFMA R18, R73.reuse, R72, R18 ;  /* 0x0000004849127223 */ /* 0x040fe20000000012 */
[----:B------:R-:W-:Y:S02]  /*6ef0*/  HADD2.F32 R72, -RZ, R97.H1_H1 ;  /* 0x30000061ff487230 */ /* 0x000fe40000004100 */
[C---:B------:R-:W-:Y:S01]  /*6f00*/  FMUL R20, R70.reuse, R24 ;  /* 0x0000001846147220 */ /* 0x040fe20000400000 */
[----:B------:R-:W-:Y:S02]  /*6f10*/  HADD2.F32 R74, -RZ, R98.H1_H1 ;  /* 0x30000062ff4a7230 */ /* 0x000fe40000004100 */
[C---:B------:R-:W-:Y:S01]  /*6f20*/  FMUL R21, R70.reuse, R25 ;  /* 0x0000001946157220 */ /* 0x040fe20000400000 */
[C---:B------:R-:W-:Y:S01]  /*6f30*/  FMUL R22, R70.reuse, R26 ;  /* 0x0000001a46167220 */ /* 0x040fe20000400000 */
[C---:B------:R-:W-:Y:S01]  /*6f40*/  FFMA R23, R73.reuse, R72, R23 ;  /* 0x0000004849177223 */ /* 0x040fe20000000017 */
[C---:B------:R-:W-:Y:S01]  /*6f50*/  FFMA R20, R73.reuse, R75, R20 ;  /* 0x0000004b49147223 */ /* 0x040fe20000000014 */
[C---:B------:R-:W-:Y:S01]  /*6f60*/  FFMA R21, R73.reuse, R74, R21 ;  /* 0x0000004a49157223 */ /* 0x040fe20000000015 */
[----:B------:R-:W-:Y:S01]  /*6f70*/  FFMA R22, R73, R77, R22 ;  /* 0x0000004d49167223 */ /* 0x000fe20000000016 */
[C---:B------:R-:W-:Y:S01]  /*6f80*/  FMUL R27, R70.reuse, R27 ;  /* 0x0000001b461b7220 */ /* 0x040fe20000400000 */
[--C-:B------:R-:W-:Y:S01]  /*6f90*/  HADD2.F32 R72, -RZ, R104.reuse.H0_H0 ;  /* 0x20000068ff487230 */ /* 0x100fe20000004100 */
[----:B------:R-:W-:Y:S01]  /*6fa0*/  F2FP.F16.F32.PACK_AB R117, R23, R18 ;  /* 0x000000121775723e */ /* 0x000fe200000000ff */
[C---:B------:R-:W-:Y:S01]  /*6fb0*/  FMUL R24, R70.reuse, R28 ;  /* 0x0000001c46187220 */ /* 0x040fe20000400000 */
[----:B------:R-:W-:Y:S01]  /*6fc0*/  F2FP.F16.F32.PACK_AB R118, R21, R20 ;  /* 0x000000141576723e */ /* 0x000fe200000000ff */
[C---:B------:R-:W-:Y:S01]  /*6fd0*/  FFMA R27, R73.reuse, R76, R27 ;  /* 0x0000004c491b7223 */ /* 0x040fe2000000001b */
[----:B------:R-:W-:Y:S02]  /*6fe0*/  HADD2.F32 R74, -RZ, R104.H1_H1 ;  /* 0x30000068ff4a7230 */ /* 0x000fe40000004100 */
[----:B------:R-:W-:Y:S01]  /*6ff0*/  FFMA R24, R73, R72, R24 ;  /* 0x0000004849187223 */ /* 0x000fe20000000018 */
[C---:B------:R-:W-:Y:S01]  /*7000*/  FMUL R25, R70.reuse, R29 ;  /* 0x0000001d46197220 */ /* 0x040fe20000400000 */
[--C-:B------:R-:W-:Y:S01]  /*7010*/  HADD2.F32 R75, -RZ, R105.reuse.H0_H0 ;  /* 0x20000069ff4b7230 */ /* 0x100fe20000004100 */
[----:B------:R-:W-:Y:S01]  /*7020*/  F2FP.F16.F32.PACK_AB R119, R27, R22 ;  /* 0x000000161b77723e */ /* 0x000fe200000000ff */
[C---:B------:R-:W-:Y:S01]  /*7030*/  FMUL R26, R70.reuse, R30 ;  /* 0x0000001e461a7220 */ /* 0x040fe20000400000 */
[----:B------:R-:W-:Y:S02]  /*7040*/  HADD2.F32 R72, -RZ, R105.H1_H1 ;  /* 0x30000069ff487230 */ /* 0x000fe40000004100 */
[C---:B------:R-:W-:Y:S01]  /*7050*/  FFMA R25, R73.reuse, R74, R25 ;  /* 0x0000004a49197223 */ /* 0x040fe20000000019 */
[C---:B------:R-:W-:Y:S01]  /*7060*/  FMUL R31, R70.reuse, R31 ;  /* 0x0000001f461f7220 */ /* 0x040fe20000400000 */
[----:B------:R3:W-:Y:S01]  /*7070*/  STS.128 [R165+0x400], R116 ;  /* 0x00040074a5007388 */ /* 0x0007e20000000c00 */
[----:B------:R-:W-:Y:S01]  /*7080*/  FFMA R26, R73, R75, R26 ;  /* 0x0000004b491a7223 */ /* 0x000fe2000000001a */
[--C-:B------:R-:W-:Y:S01]  /*7090*/  HADD2.F32 R75, -RZ, R106.reuse.H0_H0 ;  /* 0x2000006aff4b7230 */ /* 0x100fe20000004100 */
[----:B-1----:R-:W-:Y:S01]  /*70a0*/  F2FP.F16.F32.PACK_AB R92, R25, R24 ;  /* 0x00000018195c723e */ /* 0x002fe200000000ff */
[----:B------:R-:W-:Y:S01]  /*70b0*/  FFMA R31, R73, R72, R31 ;  /* 0x00000048491f7223 */ /* 0x000fe2000000001f */
[C---:B------:R-:W-:Y:S01]  /*70c0*/  FMUL R28, R70.reuse, R32 ;  /* 0x00000020461c7220 */ /* 0x040fe20000400000 */
[----:B------:R-:W-:Y:S02]  /*70d0*/  HADD2.F32 R72, -RZ, R106.H1_H1 ;  /* 0x3000006aff487230 */ /* 0x000fe40000004100 */
[C---:B------:R-:W-:Y:S01]  /*70e0*/  FMUL R29, R70.reuse, R33 ;  /* 0x00000021461d7220 */ /* 0x040fe20000400000 */
[--C-:B------:R-:W-:Y:S01]  /*70f0*/  HADD2.F32 R77, -RZ, R107.reuse.H0_H0 ;  /* 0x2000006bff4d7230 */ /* 0x100fe20000004100 */
[----:B------:R-:W-:Y:S01]  /*7100*/  F2FP.F16.F32.PACK_AB R93, R31, R26 ;  /* 0x0000001a1f5d723e */ /* 0x000fe200000000ff */
[C---:B------:R-:W-:Y:S01]  /*7110*/  FFMA R28, R73.reuse, R75, R28 ;  /* 0x0000004b491c7223 */ /* 0x040fe2000000001c */
        /* <DEDUP_REMOVED lines=16> */
[----:B------:R-:W-:Y:S01]  /*7220*/  HADD2.F32 R72, -RZ, R113.H1_H1 ;  /* 0x30000071ff487230 */ /* 0x000fe20000004100 */
[----:B------:R1:W-:Y:S01]  /*7230*/  STS.128 [R169+0x400], R92 ;  /* 0x0004005ca9007388 */ /* 0x0003e20000000c00 */
[C---:B------:R-:W-:Y:S01]  /*7240*/  FMUL R39, R70.reuse, R39 ;  /* 0x0000002746277220 */ /* 0x040fe20000400000 */
[----:B--2---:R-:W-:Y:S01]  /*7250*/  F2FP.F16.F32.PACK_AB R108, R33, R32 ;  /* 0x00000020216c723e */ /* 0x004fe200000000ff */
[C---:B------:R-:W-:Y:S01]  /*7260*/  FFMA R34, R73.reuse, R75, R34 ;  /* 0x0000004b49227223 */ /* 0x040fe20000000022 */
[--C-:B------:R-:W-:Y:S02]  /*7270*/  HADD2.F32 R75, -RZ, R114.reuse.H0_H0 ;  /* 0x20000072ff4b7230 */ /* 0x100fe40000004100 */
        /* <DEDUP_REMOVED lines=26> */
[----:B---3--:R-:W-:Y:S01]  /*7420*/  F2FP.F16.F32.PACK_AB R116, R41, R40 ;  /* 0x000000282974723e */ /* 0x008fe200000000ff */
        /* <DEDUP_REMOVED lines=9> */
[C---:B------:R-:W-:Y:S01]  /*74c0*/  FFMA R45, R73.reuse, R74, R45 ;  /* 0x0000004a492d7223 */ /* 0x040fe2000000002d */
[C---:B------:R-:W-:Y:S01]  /*74d0*/  FMUL R46, R70.reuse, R50 ;  /* 0x00000032462e7220 */ /* 0x040fe20000400000 */
[----:B------:R-:W-:Y:S02]  /*74e0*/  HADD2.F32 R72, -RZ, R123.H1_H1 ;  /* 0x3000007bff487230 */ /* 0x000fe40000004100 */
[C---:B------:R-:W-:Y:S01]  /*74f0*/  FMUL R51, R70.reuse, R51 ;  /* 0x0000003346337220 */ /* 0x040fe20000400000 */
[C---:B------:R-:W-:Y:S01]  /*7500*/  FMUL R48, R70.reuse, R52 ;  /* 0x0000003446307220 */ /* 0x040fe20000400000 */
[C---:B------:R-:W-:Y:S01]  /*7510*/  FFMA R46, R73.reuse, R75, R46 ;  /* 0x0000004b492e7223 */ /* 0x040fe2000000002e */
[--C-:B------:R-:W-:Y:S02]  /*7520*/  HADD2.F32 R75, -RZ, R128.reuse.H0_H0 ;  /* 0x20000080ff4b7230 */ /* 0x100fe40000004100 */
[C---:B------:R-:W-:Y:S01]  /*7530*/  FFMA R51, R73.reuse, R72, R51 ;  /* 0x0000004849337223 */ /* 0x040fe20000000033 */
[----:B------:R-:W-:Y:S02]  /*7540*/  HADD2.F32 R74, -RZ, R128.H1_H1 ;  /* 0x30000080ff4a7230 */ /* 0x000fe40000004100 */
[C---:B------:R-:W-:Y:S01]  /*7550*/  FMUL R49, R70.reuse, R53 ;  /* 0x0000003546317220 */ /* 0x040fe20000400000 */
[--C-:B------:R-:W-:Y:S02]  /*7560*/  HADD2.F32 R77, -RZ, R129.reuse.H0_H0 ;  /* 0x20000081ff4d7230 */ /* 0x100fe40000004100 */
[C---:B------:R-:W-:Y:S01]  /*7570*/  FMUL R50, R70.reuse, R54 ;  /* 0x0000003646327220 */ /* 0x040fe20000400000 */
[----:B------:R-:W-:Y:S02]  /*7580*/  HADD2.F32 R72, -RZ, R129.H1_H1 ;  /* 0x30000081ff487230 */ /* 0x000fe40000004100 */
[C---:B------:R-:W-:Y:S01]  /*7590*/  FMUL R55, R70.reuse, R55 ;  /* 0x0000003746377220 */ /* 0x040fe20000400000 */
[C---:B------:R-:W-:Y:S01]  /*75a0*/  FFMA R48, R73.reuse, R75, R48 ;  /* 0x0000004b49307223 */ /* 0x040fe20000000030 */
[C---:B------:R-:W-:Y:S01]  /*75b0*/  FFMA R49, R73.reuse, R74, R49 ;  /* 0x0000004a49317223 */ /* 0x040fe20000000031 */
[C---:B------:R-:W-:Y:S01]  /*75c0*/  FFMA R50, R73.reuse, R77, R50 ;  /* 0x0000004d49327223 */ /* 0x040fe20000000032 */
[C---:B------:R-:W-:Y:S01]  /*75d0*/  FFMA R55, R73.reuse, R72, R55 ;  /* 0x0000004849377223 */ /* 0x040fe20000000037 */
[--C-:B------:R-:W-:Y:S02]  /*75e0*/  HADD2.F32 R75, -RZ, R130.reuse.H0_H0 ;  /* 0x20000082ff4b7230 */ /* 0x100fe40000004100 */
[C---:B------:R-:W-:Y:S01]  /*75f0*/  FMUL R52, R70.reuse, R56 ;  /* 0x0000003846347220 */ /* 0x040fe20000400000 */
        /* <DEDUP_REMOVED lines=9> */
[----:B------:R-:W-:Y:S01]  /*7690*/  FFMA R59, R73, R74, R59 ;  /* 0x0000004a493b7223 */ /* 0x000fe2000000003b */
[--C-:B------:R-:W-:Y:S02]  /*76a0*/  HADD2.F32 R72, -RZ, R136.reuse.H0_H0 ;  /* 0x20000088ff487230 */ /* 0x100fe40000004100 */
[C---:B------:R-:W-:Y:S01]  /*76b0*/  FMUL R56, R70.reuse, R60 ;  /* 0x0000003c46387220 */ /* 0x040fe20000400000 */
[----:B------:R-:W-:Y:S02]  /*76c0*/  HADD2.F32 R74, -RZ, R136.H1_H1 ;  /* 0x30000088ff4a7230 */ /* 0x000fe40000004100 */
[C---:B------:R-:W-:Y:S01]  /*76d0*/  FMUL R57, R70.reuse, R61 ;  /* 0x0000003d46397220 */ /* 0x040fe20000400000 */
[--C-:B------:R-:W-:Y:S02]  /*76e0*/  HADD2.F32 R75, -RZ, R137.reuse.H0_H0 ;  /* 0x20000089ff4b7230 */ /* 0x100fe40000004100 */
[C---:B------:R-:W-:Y:S01]  /*76f0*/  FMUL R58, R70.reuse, R62 ;  /* 0x0000003e463a7220 */ /* 0x040fe20000400000 */
[----:B------:R-:W-:Y:S01]  /*7700*/  F2FP.F16.F32.PACK_AB R118, R45, R44 ;  /* 0x0000002c2d76723e */ /* 0x000fe200000000ff */
[----:B------:R-:W-:Y:S01]  /*7710*/  FFMA R56, R73, R72, R56 ;  /* 0x0000004849387223 */ /* 0x000fe20000000038 */
[----:B------:R-:W-:Y:S01]  /*7720*/  F2FP.F16.F32.PACK_AB R119, R51, R46 ;  /* 0x0000002e3377723e */ /* 0x000fe200000000ff */
[C---:B------:R-:W-:Y:S01]  /*7730*/  FFMA R57, R73.reuse, R74, R57 ;  /* 0x0000004a49397223 */ /* 0x040fe20000000039 */
[C---:B------:R-:W-:Y:S01]  /*7740*/  FFMA R58, R73.reuse, R75, R58 ;  /* 0x0000004b493a7223 */ /* 0x040fe2000000003a */
[----:B------:R-:W-:Y:S02]  /*7750*/  HADD2.F32 R72, -RZ, R137.H1_H1 ;  /* 0x30000089ff487230 */ /* 0x000fe40000004100 */
[C---:B------:R-:W-:Y:S01]  /*7760*/  FMUL R63, R70.reuse, R63 ;  /* 0x0000003f463f7220 */ /* 0x040fe20000400000 */
[----:B------:R1:W-:Y:S01]  /*7770*/  STS.128 [R171+0x400], R116 ;  /* 0x00040074ab007388 */ /* 0x0003e20000000c00 */
[--C-:B------:R-:W-:Y:S02]  /*7780*/  HADD2.F32 R75, -RZ, R138.reuse.H0_H0 ;  /* 0x2000008aff4b7230 */ /* 0x100fe40000004100 */
[C---:B------:R-:W-:Y:S01]  /*7790*/  FMUL R60, R70.reuse, R64 ;  /* 0x00000040463c7220 */ /* 0x040fe20000400000 */
[----:B------:R-:W-:Y:S02]  /*77a0*/  HADD2.F32 R74, -RZ, R138.H1_H1 ;  /* 0x3000008aff4a7230 */ /* 0x000fe40000004100 */
[C---:B------:R-:W-:Y:S01]  /*77b0*/  FMUL R61, R70.reuse, R65 ;  /* 0x00000041463d7220 */ /* 0x040fe20000400000 */
[--C-:B------:R-:W-:Y:S02]  /*77c0*/  HADD2.F32 R77, -RZ, R139.reuse.H0_H0 ;  /* 0x2000008bff4d7230 */ /* 0x100fe40000004100 */
[C---:B------:R-:W-:Y:S01]  /*77d0*/  FMUL R62, R70.reuse, R66 ;  /* 0x00000042463e7220 */ /* 0x040fe20000400000 */
[----:B------:R-:W-:Y:S02]  /*77e0*/  HADD2.F32 R76, -RZ, R139.H1_H1 ;  /* 0x3000008bff4c7230 */ /* 0x000fe40000004100 */
[----:B------:R-:W-:Y:S01]  /*77f0*/  FFMA R63, R73, R72, R63 ;  /* 0x00000048493f7223 */ /* 0x000fe2000000003f */
[----:B------:R-:W-:Y:S01]  /*7800*/  FMUL R67, R70, R67 ;  /* 0x0000004346437220 */ /* 0x000fe20000400000 */
[----:B------:R-:W-:Y:S01]  /*7810*/  F2FP.F16.F32.PACK_AB R124, R49, R48 ;  /* 0x00000030317c723e */ /* 0x000fe200000000ff */
[----:B------:R-:W-:Y:S01]  /*7820*/  FFMA R60, R73, R75, R60 ;  /* 0x0000004b493c7223 */ /* 0x000fe2000000003c */
[----:B------:R-:W-:Y:S01]  /*7830*/  F2FP.F16.F32.PACK_AB R125, R55, R50 ;  /* 0x00000032377d723e */ /* 0x000fe200000000ff */
[----:B------:R-:W-:Y:S01]  /*7840*/  FFMA R61, R73, R74, R61 ;  /* 0x0000004a493d7223 */ /* 0x000fe2000000003d */
[----:B------:R-:W-:Y:S01]  /*7850*/  F2FP.F16.F32.PACK_AB R126, R53, R52 ;  /* 0x00000034357e723e */ /* 0x000fe200000000ff */
[----:B------:R-:W-:Y:S01]  /*7860*/  FFMA R62, R73, R77, R62 ;  /* 0x0000004d493e7223 */ /* 0x000fe2000000003e */
[----:B------:R-:W-:Y:S01]  /*7870*/  F2FP.F16.F32.PACK_AB R127, R59, R54 ;  /* 0x000000363b7f723e */ /* 0x000fe200000000ff */
[----:B------:R-:W-:Y:S01]  /*7880*/  FFMA R67, R73, R76, R67 ;  /* 0x0000004c49437223 */ /* 0x000fe20000000043 */
[----:B------:R-:W-:Y:S02]  /*7890*/  F2FP.F16.F32.PACK_AB R132, R57, R56 ;  /* 0x000000383984723e */ /* 0x000fe400000000ff */
[----:B------:R-:W-:Y:S01]  /*78a0*/  F2FP.F16.F32.PACK_AB R133, R63, R58 ;  /* 0x0000003a3f85723e */ /* 0x000fe200000000ff */
[----:B------:R1:W-:Y:S01]  /*78b0*/  STS.128 [R156+0x400], R124 ;  /* 0x0004007c9c007388 */ /* 0x0003e20000000c00 */
[----:B------:R-:W-:Y:S02]  /*78c0*/  F2FP.F16.F32.PACK_AB R134, R61, R60 ;  /* 0x0000003c3d86723e */ /* 0x000fe400000000ff */
[----:B------:R-:W-:Y:S05]  /*78d0*/  F2FP.F16.F32.PACK_AB R135, R67, R62 ;  /* 0x0000003e4387723e */ /* 0x000fea00000000ff */
[----:B------:R1:W-:Y:S01]  /*78e0*/  STS.128 [R170+0x400], R132 ;  /* 0x00040084aa007388 */ /* 0x0003e20000000c00 */
[----:B------:R-:W-:Y:S01]  /*78f0*/  @!PT LDS RZ, [RZ] ;  /* 0x00000000fffff984 */ /* 0x000fe20000000800 */
[----:B------:R-:W-:Y:S01]  /*7900*/  @!PT LDS RZ, [RZ] ;  /* 0x00000000fffff984 */ /* 0x000fe20000000800 */
[----:B------:R-:W-:Y:S01]  /*7910*/  @!PT LDS RZ, [RZ] ;  /* 0x00000000fffff984 */ /* 0x000fe20000000800 */
[----:B------:R-:W-:Y:S01]  /*7920*/  @!PT LDS RZ, [RZ] ;  /* 0x00000000fffff984 */ /* 0x000fe20000000800 */
[----:B------:R2:W-:Y:S07]  /*7930*/  MEMBAR.ALL.CTA ;  /* 0x0000000000007992 */ /* 0x0005ee0000008000 */
[----:B--2---:R-:W2:Y:S02]  /*7940*/  FENCE.VIEW.ASYNC.S ;  /* 0x00000000000073c6 */ /* 0x004ea40000000000 */
[----:B--2---:R-:W-:Y:S06]  /*7950*/  BAR.SYNC.DEFER_BLOCKING 0x1, 0x80 ;  /* 0x0042000000007b1d */ /* 0x004fec0000010000 */
[----:B------:R-:W-:Y:S05]  /*7960*/  @P0 BRA `(.L_x_116) ;  /* 0x0000000000280947 */ /* 0x000fea0003800000 */
[----:B------:R-:W2:Y:S01]  /*7970*/  LDCU.64 UR6, c[0x0][0x348] ;  /* 0x00006900ff0677ac */ /* 0x000ea20008000a00 */
[----:B------:R-:W-:Y:S01]  /*7980*/  UIADD3 UR4, UPT, UPT, UR44, 0x400, URZ ;  /* 0x000004002c047890 */ /* 0x000fe2000fffe0ff */
[----:B------:R-:W-:Y:S05]  /*7990*/  UMOV UR51, UR36 ;  /* 0x0000002400337c82 */ /* 0x000fea0008000000 */
[----:B------:R-:W-:Y:S04]  /*79a0*/  MOV R153, UR4 ;  /* 0x0000000400997c02 */ /* 0x000fe80008000f00 */
[----:B------:R-:W-:Y:S01]  /*79b0*/  R2UR UR48, R153 ;  /* 0x00000000993072ca */ /* 0x000fe200000e0000 */
[----:B--2---:R-:W-:Y:S04]  /*79c0*/  UIADD3 UR4, UP0, UPT, UR6, 0x680, URZ ;  /* 0x0000068006047890 */ /* 0x004fe8000ff1e0ff */
[----:B------:R-:W-:Y:S09]  /*79d0*/  UIADD3.X UR5, UPT, UPT, URZ, UR7, URZ, UP0, !UPT ;  /* 0x00000007ff057290 */ /* 0x000ff200087fe4ff */
[----:B------:R2:W-:Y:S01]  /*79e0*/  UTMASTG.3D [UR48], [UR4] ;  /* 0x00000030040073b5 */ /* 0x0005e20008010000 */
[----:B------:R0:W-:Y:S01]  /*79f0*/  UTMACMDFLUSH ;  /* 0x00000000000079b7 */ /* 0x0001e20000000000 */
[----:B--2---:R-:W-:Y:S04]  /*7a00*/  DEPBAR.LE SB0, 0x1 ;  /* 0x000080400000791a */ /* 0x004fe80000000000 */
.L_x_116:
[----:B------:R-:W-:Y:S05]  /*7a10*/  BSYNC.RECONVERGENT B0 ;  /* 0x0000000000007941 */ /* 0x000fea0003800200 */
.L_x_115:
[----:B------:R-:W-:Y:S01]  /*7a20*/  BAR.SYNC.DEFER_BLOCKING 0x1, 0x80 ;  /* 0x0042000000007b1d */ /* 0x000fe20000010000 */
[----:B------:R-:W-:Y:S01]  /*7a30*/  ISETP.NE.AND P1, PT, R164, RZ, PT ;  /* 0x000000ffa400720c */ /* 0x000fe20003f25270 */
[----:B------:R-:W-:Y:S01]  /*7a40*/  UISETP.NE.AND UP0, UPT, UR52, URZ, UPT ;  /* 0x000000ff3400728c */ /* 0x000fe2000bf05270 */
[----:B------:R-:W-:Y:S11]  /*7a50*/  LEA R3, R79, UR44, 0x3 ;  /* 0x0000002c4f037c11 */ /* 0x000ff6000f8e18ff */
[----:B------:R-:W-:Y:S01]  /*7a60*/  @P1 SHF.L.U32 R2, R160, 0x1f, RZ ;  /* 0x0000001fa0021819 */ /* 0x000fe200000006ff */
[----:B------:R-:W-:Y:S06]  /*7a70*/  BRA.U !UP0, `(.L_x_117) ;  /* 0x0000000108247547 */ /* 0x000fec000b800000 */
[----:B------:R-:W-:Y:S01]  /*7a80*/  IMAD.U32 R5, RZ, RZ, UR46 ;  /* 0x0000002eff057e24 */ /* 0x000fe2000f8e00ff */
[----:B------:R-:W-:Y:S01]  /*7a90*/  MOV R0, UR47 ;  /* 0x0000002f00007c02 */ /* 0x000fe20008000f00 */
[----:B------:R-:W-:Y:S03]  /*7aa0*/  UIADD3 UR4, UPT, UPT, UR46, 0x1, URZ ;  /* 0x000000012e047890 */ /* 0x000fe6000fffe0ff */
[----:B------:R-:W-:Y:S01]  /*7ab0*/  @P1 LEA R5, R5, UR44, 0x3 ;  /* 0x0000002c05051c11 */ /* 0x000fe2000f8e18ff */
[----:B------:R-:W-:Y:S04]  /*7ac0*/  UISETP.NE.AND UP0, UPT, UR4, 0x4, UPT ;  /* 0x000000040400788c */ /* 0x000fe8000bf05270 */
[----:B------:R-:W-:Y:S01]  /*7ad0*/  @P1 VIADD R5, R5, 0x70 ;  /* 0x0000007005051836 */ /* 0x000fe20000000000 */
[----:B------:R-:W-:Y:S04]  /*7ae0*/  USEL UR46, UR4, URZ, UP0 ;  /* 0x000000ff042e7287 */ /* 0x000fe80008000000 */
[----:B------:R-:W-:Y:S04]  /*7af0*/  @P1 PRMT R0, R0, 0x654, R5 ;  /* 0x0000065400001816 */ /* 0x000fe80000000005 */
[----:B------:R2:W-:Y:S04]  /*7b00*/  @P1 SYNCS.ARRIVE.TRANS64.RED.A1T0 RZ, [R0+URZ], RZ ;  /* 0x000000ff00ff19a7 */ /* 0x0005e800081004ff */
.L_x_117:
[----:B------:R-:W3:Y:S01]  /*7b10*/  @P1 SYNCS.PHASECHK.TRANS64.TRYWAIT P0, [R3+URZ+0x50], R2 ;  /* 0x00005002030015a7 */ /* 0x000ee200080011ff */
[----:B------:R-:W-:Y:S01]  /*7b20*/  BSSY B1, `(.L_x_118) ;  /* 0x000001f000017945 */ /* 0x000fe20003800000 */
[----:B---3--:R-:W-:Y:S03]  /*7b30*/  @P1 SEL R85, RZ, 0x1, !P0 ;  /* 0x00000001ff551807 */ /* 0x008fe60004000000 */
[----:B------:R-:W-:Y:S05]  /*7b40*/  @!P1 BRA `(.L_x_119) ;  /* 0x0000000000709947 */ /* 0x000fea0003800000 */
[----:B------:R-:W-:Y:S01]  /*7b50*/  ISETP.NE.AND P1, PT, R86, RZ, PT ;  /* 0x000000ff5600720c */ /* 0x000fe20003f25270 */
[----:B------:R-:W-:Y:S01]  /*7b60*/  BSSY B0, `(.L_x_120) ;  /* 0x000000b000007945 */ /* 0x000fe20003800000 */
[----:B------:R-:W-:Y:S11]  /*7b70*/  ISETP.NE.AND P0, PT, R85, RZ, PT ;  /* 0x000000ff5500720c */ /* 0x000ff60003f05270 */
[----:B------:R-:W-:Y:S05]  /*7b80*/  @P1 IMAD R4, R79, 0x4000, R166 ;  /* 0x000040004f041824 */ /* 0x000fea00078e02a6 */
[----:B------:R-:W-:Y:S04]  /*7b90*/  @P1 IADD3 R9, PT, PT, R4, UR44, RZ ;  /* 0x0000002c04091c10 */ /* 0x000fe8000fffe0ff */
[----:B------:R-:W-:Y:S01]  /*7ba0*/  @P1 IADD3 R7, PT, PT, R84, R9, RZ ;  /* 0x0000000954071210 */ /* 0x000fe20007ffe0ff */
[--C-:B------:R-:W-:Y:S02]  /*7bb0*/  @P1 IMAD.IADD R5, R78, 0x1, R9.reuse ;  /* 0x000000014e051824 */ /* 0x100fe400078e0209 */
[----:B------:R-:W-:Y:S01]  /*7bc0*/  @P1 IMAD.IADD R2, R100, 0x1, R9 ;  /* 0x0000000164021824 */ /* 0x000fe200078e0209 */
[----:B------:R-:W-:Y:S06]  /*7bd0*/  @P0 BRA `(.L_x_121) ;  /* 0x00000000000c0947 */ /* 0x000fec0003800000 */
[----:B--2---:R-:W-:Y:S04]  /*7be0*/  SHF.L.U32 R0, R160, 0x1f, RZ ;  /* 0x0000001fa0007819 */ /* 0x004fe800000006ff */
[----:B------:R-:W2:Y:S02]  /*7bf0*/  SYNCS.PHASECHK.TRANS64.TRYWAIT P0, [R3+URZ+0x50], R0 ;  /* 0x00005000030075a7 */ /* 0x000ea400080011ff */
[----:B--2---:R-:W-:Y:S05]  /*7c00*/  @!P0 BRA `(.L_x_122) ;  /* 0x0000004800888947 */ /* 0x004fea0003800000 */
.L_x_121:
[----:B------:R-:W-:Y:S05]  /*7c10*/  BSYNC B0 ;  /* 0x0000000000007941 */ /* 0x000fea0003800000 */
.L_x_120:
[----:B------:R-:W-:Y:S01]  /*7c20*/  ISETP.NE.AND P0, PT, R86, RZ, PT ;  /* 0x000000ff5600720c */ /* 0x000fe20003f05270 */
[----:B------:R-:W-:Y:S11]  /*7c30*/  VIADD R79, R79, 0x1 ;  /* 0x000000014f4f7836 */ /* 0x000ff60000000000 */
[----:B------:R-:W-:Y:S01]  /*7c40*/  @!UPT UIADD3 URZ, UPT, UPT, URZ, URZ, URZ ;  /* 0x000000fffffff290 */ /* 0x000fe2000fffe0ff */
[----:B------:R3:W4:Y:S01]  /*7c50*/  @P0 LDS.128 R80, [R4+UR44+0x400] ;  /* 0x0004002c04500984 */ /* 0x0007220008000c00 */
[--C-:B--2---:R-:W-:Y:S01]  /*7c60*/  @P0 IMAD.IADD R3, R84, 0x1, R5.reuse ;  /* 0x0000000154030824 */ /* 0x104fe200078e0205 */
[C---:B------:R-:W-:Y:S01]  /*7c70*/  @P0 IADD3 R0, PT, PT, R100.reuse, R7, RZ ;  /* 0x0000000764000210 */ /* 0x040fe20007ffe0ff */
[C---:B------:R-:W-:Y:S01]  /*7c80*/  @P0 IMAD.IADD R6, R100.reuse, 0x1, R5 ;  /* 0x0000000164060824 */ /* 0x040fe200078e0205 */
[----:B------:R3:W2:Y:S02]  /*7c90*/  @P0 LDS.128 R88, [R2+0x400] ;  /* 0x0004000002580984 */ /* 0x0006a40000000c00 */
[----:B------:R-:W-:Y:S02]  /*7ca0*/  @P0 IADD3 R8, PT, PT, R100, R3, RZ ;  /* 0x0000000364080210 */ /* 0x000fe40007ffe0ff */
[----:B------:R3:W1:Y:S04]  /*7cb0*/  @P0 LDS.128 R96, [R7+0x400] ;  /* 0x0004000007600984 */ /* 0x0006680000000c00 */
[----:B------:R3:W1:Y:S04]  /*7cc0*/  @P0 LDS.128 R104, [R0+0x400] ;  /* 0x0004000000680984 */ /* 0x0006680000000c00 */
[----:B------:R3:W1:Y:S04]  /*7cd0*/  @P0 LDS.128 R112, [R5+0x400] ;  /* 0x0004000005700984 */ /* 0x0006680000000c00 */
[----:B------:R3:W1:Y:S04]  /*7ce0*/  @P0 LDS.128 R120, [R6+0x400] ;  /* 0x0004000006780984 */ /* 0x0006680000000c00 */
[----:B------:R3:W1:Y:S04]  /*7cf0*/  @P0 LDS.128 R128, [R3+0x400] ;  /* 0x0004000003800984 */ /* 0x0006680000000c00 */
[----:B------:R3:W1:Y:S02]  /*7d00*/  @P0 LDS.128 R136, [R8+0x400] ;  /* 0x0004000008880984 */ /* 0x0006640000000c00 */
.L_x_119:
[----:B------:R-:W-:Y:S05]  /*7d10*/  BSYNC B1 ;  /* 0x0000000000017941 */ /* 0x000fea0003800000 */
.L_x_118:
[----:B--23--:R-:W-:Y:S05]  /*7d20*/  VIADD R0, R71, 0x40 ;  /* 0x0000004047007836 */ /* 0x00cfea0000000000 */
[----:B------:R-:W-:Y:S04]  /*7d30*/  SHF.R.U32.HI R0, RZ, 0x15, R0 ;  /* 0x00000015ff007819 */ /* 0x000fe80000011600 */
[----:B------:R-:W-:Y:S11]  /*7d40*/  LOP3.LUT P0, RZ, R0, 0x3, R151, 0x48, !PT ;  /* 0x0000000300ff7812 */ /* 0x000ff60007804897 */
[----:B------:R-:W-:Y:S02]  /*7d50*/  @!UPT UIADD3 URZ, UPT, UPT, URZ, URZ, URZ ;  /* 0x000000fffffff290 */ /* 0x000fe4000fffe0ff */
[----:B------:R-:W-:Y:S05]  /*7d60*/  @!P0 BRA `(.L_x_123) ;  /* 0x0000000000408947 */ /* 0x000fea0003800000 */
[----:B------:R-:W2:Y:S01]  /*7d70*/  LDCU.64 UR8, c[0x4][0x70] ;  /* 0x01000e00ff0877ac */ /* 0x000ea20008000a00 */
[----:B------:R-:W-:Y:S01]  /*7d80*/  MOV R3, 0x0 ;  /* 0x0000000000037802 */ /* 0x000fe20000000f00 */
[----:B------:R-:W-:Y:S02]  /*7d90*/  HFMA2 R12, -RZ, RZ, 0, 5.9604644775390625e-08 ;  /* 0x00000001ff0c7431 */ /* 0x000fe400000001ff */
[----:B------:R-:W-:Y:S02]  /*7da0*/  IMAD.MOV.U32 R8, RZ, RZ, 0x192 ;  /* 0x00000192ff087424 */ /* 0x000fe400078e00ff */
[----:B------:R-:W-:Y:S01]  /*7db0*/  IMAD.MOV.U32 R13, RZ, RZ, RZ ;  /* 0x000000ffff0d7224 */ /* 0x000fe200078e00ff */
[----:B------:R-:W3:Y:S01]  /*7dc0*/  LDCU.64 UR6, c[0x4][0x78] ;  /* 0x01000f00ff0677ac */ /* 0x000ee20008000a00 */
[----:B------:R-:W1:Y:S01]  /*7dd0*/  LDC.64 R2, c[0x4][R3] ;  /* 0x0100000003027b82 */ /* 0x000e620000000a00 */
[----:B------:R-:W5:Y:S01]  /*7de0*/  LDCU.64 UR4, c[0x4][0x10] ;  /* 0x01000200ff0477ac */ /* 0x000f620008000a00 */
[----:B--2---:R-:W-:Y:S01]  /*7df0*/  MOV R5, UR9 ;  /* 0x0000000900057c02 */ /* 0x004fe20008000f00 */
[----:B------:R-:W-:Y:S01]  /*7e00*/  IMAD.U32 R4, RZ, RZ, UR8 ;  /* 0x00000008ff047e24 */ /* 0x000fe2000f8e00ff */
[----:B---3--:R-:W-:Y:S01]  /*7e10*/  MOV R7, UR7 ;  /* 0x0000000700077c02 */ /* 0x008fe20008000f00 */
[----:B------:R-:W-:Y:S01]  /*7e20*/  IMAD.U32 R6, RZ, RZ, UR6 ;  /* 0x00000006ff067e24 */ /* 0x000fe2000f8e00ff */
[----:B-----5:R-:W-:Y:S01]  /*7e30*/  MOV R11, UR5 ;  /* 0x00000005000b7c02 */ /* 0x020fe20008000f00 */
[----:B------:R-:W-:Y:S02]  /*7e40*/  IMAD.U32 R10, RZ, RZ, UR4 ;  /* 0x00000004ff0a7e24 */ /* 0x000fe4000f8e00ff */
[----:B------:R-:W-:Y:S07]  /*7e50*/  LEPC R20, `(.L_x_123) ;  /* 0x000000001014794e */ /* 0x000fee0000000000 */
[----:B-1--4-:R-:W-:Y:S05]  /*7e60*/  CALL.ABS.NOINC R2 ;  /* 0x0000000002007343 */ /* 0x012fea0003c00000 */
.L_x_123:
[----:B------:R-:W-:Y:S05]  /*7e70*/  WARPSYNC.ALL ;  /* 0x0000000000007948 */ /* 0x000fea0003800000 */
[----:B------:R-:W-:Y:S01]  /*7e80*/  R2UR UR4, R71 ;  /* 0x00000000470472ca */ /* 0x000fe200000e0000 */
[--C-:B----4-:R-:W-:Y:S01]  /*7e90*/  HADD2.F32 R72, -RZ, R80.reuse.H0_H0 ;  /* 0x20000050ff487230 */ /* 0x110fe20000004100 */
[----:B------:R-:W-:Y:S01]  /*7ea0*/  ISETP.NE.AND P6, PT, R164, RZ, PT ;  /* 0x000000ffa400720c */ /* 0x000fe20003fc5270 */
[----:B------:R-:W-:Y:S01]  /*7eb0*/  HADD2.F32 R75, -RZ, R80.H1_H1 ;  /* 0x30000050ff4b7230 */ /* 0x000fe20000004100 */
[----:B------:R-:W-:Y:S01]  /*7ec0*/  MOV R0, UR46 ;  /* 0x0000002e00007c02 */ /* 0x000fe20008000f00 */
[--C-:B------:R-:W-:Y:S01]  /*7ed0*/  HADD2.F32 R74, -RZ, R81.reuse.H0_H0 ;  /* 0x20000051ff4a7230 */ /* 0x100fe20000004100 */
[----:B------:R-:W-:Y:S01]  /*7ee0*/  MOV R77, UR47 ;  /* 0x0000002f004d7c02 */ /* 0x000fe20008000f00 */
[----:B------:R-:W-:Y:S01]  /*7ef0*/  HADD2.F32 R76, -RZ, R81.H1_H1 ;  /* 0x30000051ff4c7230 */ /* 0x000fe20000004100 */
[----:B------:R-:W-:Y:S01]  /*7f00*/  ISETP.NE.AND P0, PT, R163, RZ, PT ;  /* 0x000000ffa300720c */ /* 0x000fe20003f05270 */
[----:B------:R-:W-:Y:S04]  /*7f10*/  BSSY.RECONVERGENT B0, `(.L_x_124) ;  /* 0x00000fd000007945 */ /* 0x000fe80003800200 */
[----:B------:R-:W2:Y:S02]  /*7f20*/  LDTM.x64 R4, tmem[UR4+0x40] ;  /* 0x00004004000479ee */ /* 0x000ea40008340000 */
[----:B------:R-:W-:Y:S04]  /*7f30*/  @P6 LEA R0, R0, UR44, 0x3 ;  /* 0x0000002c00006c11 */ /* 0x000fe8000f8e18ff */
[----:B------:R-:W-:Y:S04]  /*7f40*/  @P6 IADD3 R0, PT, PT, R0, 0x70, RZ ;  /* 0x0000007000006810 */ /* 0x000fe80007ffe0ff */
[----:B------:R-:W-:Y:S01]  /*7f50*/  @P6 PRMT R77, R77, 0x654, R0 ;  /* 0x000006544d4d6816 */ /* 0x000fe20000000000 */
[C---:B--2---:R-:W-:Y:S01]  /*7f60*/  FMUL R0, R70.reuse, R4 ;  /* 0x0000000446007220 */ /* 0x044fe20000400000 */
[C---:B------:R-:W-:Y:S01]  /*7f70*/  FMUL R2, R70.reuse, R5 ;  /* 0x0000000546027220 */ /* 0x040fe20000400000 */
[C---:B------:R-:W-:Y:S01]  /*7f80*/  FMUL R3, R70.reuse, R6 ;  /* 0x0000000646037220 */ /* 0x040fe20000400000 */
[C---:B------:R-:W-:Y:S01]  /*7f90*/  FMUL R7, R70.reuse, R7 ;  /* 0x0000000746077220 */ /* 0x040fe20000400000 */
[C---:B------:R-:W-:Y:S01]  /*7fa0*/  FFMA R0, R73.reuse, R72, R0 ;  /* 0x0000004849007223 */ /* 0x040fe20000000000 */
[C---:B------:R-:W-:Y:S01]  /*7fb0*/  FFMA R2, R73.reuse, R75, R2 ;  /* 0x0000004b49027223 */ /* 0x040fe20000000002 */
[--C-:B------:R-:W-:Y:S02]  /*7fc0*/  HADD2.F32 R75, -RZ, R82.reuse.H0_H0 ;  /* 0x20000052ff4b7230 */ /* 0x100fe40000004100 */
[C---:B------:R-:W-:Y:S01]  /*7fd0*/  FFMA R3, R73.reuse, R74, R3 ;  /* 0x0000004a49037223 */ /* 0x040fe20000000003 */
[----:B------:R-:W-:Y:S01]  /*7fe0*/  FFMA R7, R73, R76, R7 ;  /* 0x0000004c49077223 */ /* 0x000fe20000000007 */
[----:B------:R-:W-:Y:S01]  /*7ff0*/  FMUL R4, R70, R8 ;  /* 0x0000000846047220 */ /* 0x000fe20000400000 */
[----:B-1----:R-:W-:Y:S01]  /*8000*/  F2FP.F16.F32.PACK_AB R92, R2, R0 ;  /* 0x00000000025c723e */ /* 0x002fe200000000ff */
[----:B------:R-:W-:Y:S02]  /*8010*/  HADD2.F32 R72, -RZ, R82.H1_H1 ;  /* 0x30000052ff487230 */ /* 0x000fe40000004100 */
[C---:B------:R-:W-:Y:S01]  /*8020*/  FMUL R5, R70.reuse, R9 ;  /* 0x0000000946057220 */ /* 0x040fe20000400000 */
[----:B------:R-:W-:Y:S01]  /*8030*/  F2FP.F16.F32.PACK_AB R93, R7, R3 ;  /* 0x00000003075d723e */ /* 0x000fe200000000ff */
        /* <DEDUP_REMOVED lines=19> */
[----:B------:R1:W-:Y:S01]  /*8170*/  STS.128 [R166+UR44+0x4400], R92 ;  /* 0x0044005ca6007988 */ /* 0x0003e20008000c2c */
        /* <DEDUP_REMOVED lines=8> */
[C---:B------:R-:W-:Y:S01]  /*8200*/  FMUL R14, R70.reuse, R18 ;  /* 0x00000012460e7220 */ /* 0x040fe20000400000 */
[----:B------:R-:W-:Y:S01]  /*8210*/  F2FP.F16.F32.PACK_AB R109, R15, R10 ;  /* 0x0000000a0f6d723e */ /* 0x000fe200000000ff */
[C---:B------:R-:W-:Y:S01]  /*8220*/  FFMA R12, R73.reuse, R3, R12 ;  /* 0x00000003490c7223 */ /* 0x040fe2000000000c */
[--C-:B------:R-:W-:Y:S02]  /*8230*/  HADD2.F32 R3, -RZ, R91.reuse.H0_H0 ;  /* 0x2000005bff037230 */ /* 0x100fe40000004100 */
[C---:B------:R-:W-:Y:S01]  /*8240*/  FFMA R13, R73.reuse, R0, R13 ;  /* 0x00000000490d7223 */ /* 0x040fe2000000000d */
[----:B------:R-:W-:Y:S02]  /*8250*/  HADD2.F32 R2, -RZ, R91.H1_H1 ;  /* 0x3000005bff027230 */ /* 0x000fe40000004100 */
[C---:B------:R-:W-:Y:S01]  /*8260*/  FMUL R19, R70.reuse, R19 ;  /* 0x0000001346137220 */ /* 0x040fe20000400000 */
[--C-:B------:R-:W-:Y:S02]  /*8270*/  HADD2.F32 R75, -RZ, R96.reuse.H0_H0 ;  /* 0x20000060ff4b7230 */ /* 0x100fe40000004100 */
[----:B------:R-:W-:Y:S01]  /*8280*/  FFMA R14, R73, R3, R14 ;  /* 0x00000003490e7223 */ /* 0x000fe2000000000e */
[----:B------:R-:W-:Y:S01]  /*8290*/  F2FP.F16.F32.PACK_AB R110, R13, R12 ;  /* 0x0000000c0d6e723e */ /* 0x000fe200000000ff */
        /* <DEDUP_REMOVED lines=38> */
[C---:B------:R-:W-:Y:S01]  /*8500*/  FMUL R31, R70.reuse, R31 ;  /* 0x0000001f461f7220 */ /* 0x040fe20000400000 */
[----:B------:R3:W-:Y:S01]  /*8510*/  STS.128 [R165+0x4400], R116 ;  /* 0x00440074a5007388 */ /* 0x0007e20000000c00 */
[--C-:B------:R-:W-:Y:S02]  /*8520*/  HADD2.F32 R3, -RZ, R106.reuse.H0_H0 ;  /* 0x2000006aff037230 */ /* 0x100fe40000004100 */
[----:B------:R-:W-:Y:S01]  /*8530*/  FFMA R26, R73, R0, R26 ;  /* 0x00000000491a7223 */ /* 0x000fe2000000001a */
[----:B------:R-:W-:Y:S01]  /*8540*/  HADD2.F32 R0, -RZ, R105.H1_H1 ;  /* 0x30000069ff007230 */ /* 0x000fe20000004100 */
[----:B------:R-:W-:Y:S01]  /*8550*/  F2FP.F16.F32.PACK_AB R124, R25, R24 ;  /* 0x00000018197c723e */ /* 0x000fe200000000ff */
[C---:B------:R-:W-:Y:S01]  /*8560*/  FMUL R28, R70.reuse, R32 ;  /* 0x00000020461c7220 */ /* 0x040fe20000400000 */
[----:B------:R-:W-:Y:S02]  /*8570*/  HADD2.F32 R2, -RZ, R106.H1_H1 ;  /* 0x3000006aff027230 */ /* 0x000fe40000004100 */
[C---:B------:R-:W-:Y:S01]  /*8580*/  FMUL R29, R70.reuse, R33 ;  /* 0x00000021461d7220 */ /* 0x040fe20000400000 */
[--C-:B------:R-:W-:Y:S02]  /*8590*/  HADD2.F32 R75, -RZ, R107.reuse.H0_H0 ;  /* 0x2000006bff4b7230 */ /* 0x100fe40000004100 */
[C---:B------:R-:W-:Y:S01]  /*85a0*/  FFMA R31, R73.reuse, R0, R31 ;  /* 0x00000000491f7223 */ /* 0x040fe2000000001f */
[C---:B------:R-:W-:Y:S01]  /*85b0*/  FFMA R28, R73.reuse, R3, R28 ;  /* 0x00000003491c7223 */ /* 0x040fe2000000001c */
[----:B------:R-:W-:Y:S01]  /*85c0*/  FFMA R29, R73, R2, R29 ;  /* 0x00000002491d7223 */ /* 0x000fe2000000001d */
[C---:B------:R-:W-:Y:S01]  /*85d0*/  FMUL R30, R70.reuse, R34 ;  /* 0x00000022461e7220 */ /* 0x040fe20000400000 */
[----:B------:R-:W-:Y:S01]  /*85e0*/  HADD2.F32 R72, -RZ, R107.H1_H1 ;  /* 0x3000006bff487230 */ /* 0x000fe20000004100 */
[----:B------:R-:W-:Y:S01]  /*85f0*/  F2FP.F16.F32.PACK_AB R125, R31, R26 ;  /* 0x0000001a1f7d723e */ /* 0x000fe200000000ff */
        /* <DEDUP_REMOVED lines=16> */
[----:B-1----:R-:W-:Y:S01]  /*8700*/  F2FP.F16.F32.PACK_AB R92, R33, R32 ;  /* 0x00000020215c723e */ /* 0x002fe200000000ff */
        /* <DEDUP_REMOVED lines=42> */
[--C-:B------:R-:W-:Y:S02]  /*89b0*/  HADD2.F32 R3, -RZ, R128.reuse.H0_H0 ;  /* 0x20000080ff037230 */ /* 0x100fe40000004100 */
[C---:B------:R-:W-:Y:S01]  /*89c0*/  FFMA R46, R73.reuse, R75, R46 ;  /* 0x0000004b492e7223 */ /* 0x040fe2000000002e */
[C---:B------:R-:W-:Y:S01]  /*89d0*/  FMUL R48, R70.reuse, R52 ;  /* 0x0000003446307220 */ /* 0x040fe20000400000 */
        /* <DEDUP_REMOVED lines=17> */
[C---:B------:R-:W-:Y:S01]  /*8af0*/  FFMA R52, R73.reuse, R0, R52 ;  /* 0x0000000049347223 */ /* 0x040fe20000000034 */
[C---:B------:R-:W-:Y:S01]  /*8b00*/  FFMA R53, R73.reuse, R2, R53 ;  /* 0x0000000249357223 */ /* 0x040fe20000000035 */
[----:B------:R-:W-:Y:S02]  /*8b10*/  HADD2.F32 R0, -RZ, R131.H1_H1 ;  /* 0x30000083ff007230 */ /* 0x000fe40000004100 */
[----:B------:R-:W-:Y:S01]  /*8b20*/  FFMA R54, R73, R3, R54 ;  /* 0x0000000349367223 */ /* 0x000fe20000000036 */
[C---:B------:R-:W-:Y:S01]  /*8b30*/  FMUL R59, R70.reuse, R59 ;  /* 0x0000003b463b7220 */ /* 0x040fe20000400000 */
[--C-:B------:R-:W-:Y:S02]  /*8b40*/  HADD2.F32 R3, -RZ, R136.reuse.H0_H0 ;  /* 0x20000088ff037230 */ /* 0x100fe40000004100 */
[C---:B------:R-:W-:Y:S01]  /*8b50*/  FMUL R56, R70.reuse, R60 ;  /* 0x0000003c46387220 */ /* 0x040fe20000400000 */
[----:B------:R-:W-:Y:S02]  /*8b60*/  HADD2.F32 R2, -RZ, R136.H1_H1 ;  /* 0x30000088ff027230 */ /* 0x000fe40000004100 */
[C---:B------:R-:W-:Y:S01]  /*8b70*/  FMUL R57, R70.reuse, R61 ;  /* 0x0000003d46397220 */ /* 0x040fe20000400000 */
[--C-:B------:R-:W-:Y:S01]  /*8b80*/  HADD2.F32 R75, -RZ, R137.reuse.H0_H0 ;  /* 0x20000089ff4b7230 */ /* 0x100fe20000004100 */
[----:B------:R-:W-:Y:S01]  /*8b90*/  F2FP.F16.F32.PACK_AB R110, R45, R44 ;  /* 0x0000002c2d6e723e */ /* 0x000fe200000000ff */
[C---:B------:R-:W-:Y:S01]  /*8ba0*/  FMUL R58, R70.reuse, R62 ;  /* 0x0000003e463a7220 */ /* 0x040fe20000400000 */
[----:B------:R-:W-:Y:S01]  /*8bb0*/  F2FP.F16.F32.PACK_AB R111, R51, R46 ;  /* 0x0000002e336f723e */ /* 0x000fe200000000ff */
[C---:B------:R-:W-:Y:S01]  /*8bc0*/  FFMA R59, R73.reuse, R0, R59 ;  /* 0x00000000493b7223 */ /* 0x040fe2000000003b */
[C---:B------:R-:W-:Y:S01]  /*8bd0*/  FFMA R56, R73.reuse, R3, R56 ;  /* 0x0000000349387223 */ /* 0x040fe20000000038 */
[----:B------:R-:W-:Y:S02]  /*8be0*/  HADD2.F32 R0, -RZ, R137.H1_H1 ;  /* 0x30000089ff007230 */ /* 0x000fe40000004100 */
[C---:B------:R-:W-:Y:S01]  /*8bf0*/  FFMA R57, R73.reuse, R2, R57 ;  /* 0x0000000249397223 */ /* 0x040fe20000000039 */
[----:B------:R1:W-:Y:S01]  /*8c00*/  STS.128 [R171+0x4400], R108 ;  /* 0x0044006cab007388 */ /* 0x0003e20000000c00 */
[C---:B------:R-:W-:Y:S01]  /*8c10*/  FMUL R63, R70.reuse, R63 ;  /* 0x0000003f463f7220 */ /* 0x040fe20000400000 */
[--C-:B------:R-:W-:Y:S02]  /*8c20*/  HADD2.F32 R3, -RZ, R138.reuse.H0_H0 ;  /* 0x2000008aff037230 */ /* 0x100fe40000004100 */
[C---:B------:R-:W-:Y:S01]  /*8c30*/  FFMA R58, R73.reuse, R75, R58 ;  /* 0x0000004b493a7223 */ /* 0x040fe2000000003a */
        /* <DEDUP_REMOVED lines=8> */
[----:B---3--:R-:W-:Y:S01]  /*8cc0*/  F2FP.F16.F32.PACK_AB R116, R49, R48 ;  /* 0x000000303174723e */ /* 0x008fe200000000ff */
[----:B------:R-:W-:Y:S01]  /*8cd0*/  FFMA R60, R73, R3, R60 ;  /* 0x00000003493c7223 */ /* 0x000fe2000000003c */
[----:B------:R-:W-:Y:S01]  /*8ce0*/  F2FP.F16.F32.PACK_AB R117, R55, R50 ;  /* 0x000000323775723e */ /* 0x000fe200000000ff */
[----:B------:R-:W-:Y:S01]  /*8cf0*/  FFMA R61, R73, R2, R61 ;  /* 0x00000002493d7223 */ /* 0x000fe2000000003d */
[----:B------:R-:W-:Y:S01]  /*8d00*/  F2FP.F16.F32.PACK_AB R118, R53, R52 ;  /* 0x000000343576723e */ /* 0x000fe200000000ff */
[----:B------:R-:W-:Y:S01]  /*8d10*/  FFMA R62, R73, R75, R62 ;  /* 0x0000004b493e7223 */ /* 0x000fe2000000003e */
[----:B------:R-:W-:Y:S01]  /*8d20*/  F2FP.F16.F32.PACK_AB R119, R59, R54 ;  /* 0x000000363b77723e */ /* 0x000fe200000000ff */
[----:B------:R-:W-:Y:S01]  /*8d30*/  FFMA R67, R73, R72, R67 ;  /* 0x0000004849437223 */ /* 0x000fe20000000043 */
[----:B----4-:R-:W-:Y:S02]  /*8d40*/  F2FP.F16.F32.PACK_AB R124, R57, R56 ;  /* 0x00000038397c723e */ /* 0x010fe400000000ff */
[----:B------:R-:W-:Y:S01]  /*8d50*/  F2FP.F16.F32.PACK_AB R125, R63, R58 ;  /* 0x0000003a3f7d723e */ /* 0x000fe200000000ff */
[----:B------:R1:W-:Y:S01]  /*8d60*/  STS.128 [R156+0x4400], R116 ;  /* 0x004400749c007388 */ /* 0x0003e20000000c00 */
[----:B------:R-:W-:Y:S02]  /*8d70*/  F2FP.F16.F32.PACK_AB R126, R61, R60 ;  /* 0x0000003c3d7e723e */ /* 0x000fe400000000ff */
[----:B------:R-:W-:Y:S02]  /*8d80*/  F2FP.F16.F32.PACK_AB R127, R67, R62 ;  /* 0x0000003e437f723e */ /* 0x000fe400000000ff */
[----:B------:R-:W-:Y:S02]  /*8d90*/  LEA R0, R79, UR44, 0x3 ;  /* 0x0000002c4f007c11 */ /* 0x000fe4000f8e18ff */
[----:B------:R-:W-:Y:S01]  /*8da0*/  @P6 SHF.L.U32 R3, R160, 0x1f, RZ ;  /* 0x0000001fa0036819 */ /* 0x000fe200000006ff */
        /* <DEDUP_REMOVED lines=10> */
[----:B------:R-:W-:Y:S02]  /*8e50*/  UIADD3 UR9, UPT, UPT, UR49, 0x40, URZ ;  /* 0x0000004031097890 */ /* 0x000fe4000fffe0ff */
[----:B------:R-:W-:Y:S01]  /*8e60*/  UIADD3 UR8, UPT, UPT, UR44, 0x4400, URZ ;  /* 0x000044002c087890 */ /* 0x000fe2000fffe0ff */
[----:B------:R-:W-:Y:S01]  /*8e70*/  UMOV UR10, UR50 ;  /* 0x00000032000a7c82 */ /* 0x000fe20008000000 */
[----:B------:R-:W-:Y:S01]  /*8e80*/  UMOV UR11, UR36 ;  /* 0x00000024000b7c82 */ /* 0x000fe20008000000 */
[----:B--2---:R-:W-:Y:S04]  /*8e90*/  UIADD3 UR4, UP0, UPT, UR6, 0x680, URZ ;  /* 0x0000068006047890 */ /* 0x004fe8000ff1e0ff */
[----:B------:R-:W-:Y:S09]  /*8ea0*/  UIADD3.X UR5, UPT, UPT, URZ, UR7, URZ, UP0, !UPT ;  /* 0x00000007ff057290 */ /* 0x000ff200087fe4ff */
[----:B------:R2:W-:Y:S01]  /*8eb0*/  UTMASTG.3D [UR8], [UR4] ;  /* 0x00000008040073b5 */ /* 0x0005e20008010000 */
[----:B------:R0:W-:Y:S01]  /*8ec0*/  UTMACMDFLUSH ;  /* 0x00000000000079b7 */ /* 0x0001e20000000000 */
[----:B--2---:R-:W-:Y:S04]  /*8ed0*/  DEPBAR.LE SB0, 0x1 ;  /* 0x000080400000791a */ /* 0x004fe80000000000 */
.L_x_125:
[----:B------:R-:W-:Y:S05]  /*8ee0*/  BSYNC.RECONVERGENT B0 ;  /* 0x0000000000007941 */ /* 0x000fea0003800200 */
.L_x_124:
[----:B------:R-:W-:Y:S01]  /*8ef0*/  BAR.SYNC.DEFER_BLOCKING 0x1, 0x80 ;  /* 0x0042000000007b1d */ /* 0x000fe20000010000 */
[----:B------:R-:W-:Y:S04]  /*8f00*/  UIADD3 UR4, UPT, UPT, UR46, 0x1, URZ ;  /* 0x000000012e047890 */ /* 0x000fe8000fffe0ff */
[----:B------:R-:W-:Y:S04]  /*8f10*/  UISETP.NE.AND UP0, UPT, UR4, 0x4, UPT ;  /* 0x000000040400788c */ /* 0x000fe8000bf05270 */
[----:B------:R-:W-:Y:S01]  /*8f20*/  USEL UR45, UR4, URZ, UP0 ;  /* 0x000000ff042d7287 */ /* 0x000fe20008000000 */
[----:B------:R2:W-:Y:S01]  /*8f30*/  @P6 SYNCS.ARRIVE.TRANS64.RED.A1T0 RZ, [R77+URZ], RZ ;  /* 0x000000ff4dff69a7 */ /* 0x0005e200081004ff */
[----:B------:R-:W-:Y:S01]  /*8f40*/  BSSY B1, `(.L_x_126) ;  /* 0x0000020000017945 */ /* 0x000fe20003800000 */
[----:B------:R-:W3:Y:S02]  /*8f50*/  @P6 SYNCS.PHASECHK.TRANS64.TRYWAIT P0, [R0+URZ+0x50], R3 ;  /* 0x00005003000065a7 */ /* 0x000ee400080011ff */
[----:B---3--:R-:W-:Y:S01]  /*8f60*/  @P6 SEL R85, RZ, 0x1, !P0 ;  /* 0x00000001ff556807 */ /* 0x008fe20004000000 */
[----:B--2---:R-:W-:Y:S06]  /*8f70*/  @!P6 BRA `(.L_x_127) ;  /* 0x000000000070e947 */ /* 0x004fec0003800000 */
        /* <DEDUP_REMOVED lines=9> */
[----:B------:R-:W-:Y:S04]  /*9010*/  SHF.L.U32 R7, R160, 0x1f, RZ ;  /* 0x0000001fa0077819 */ /* 0x000fe800000006ff */
[----:B------:R-:W2:Y:S02]  /*9020*/  SYNCS.PHASECHK.TRANS64.TRYWAIT P0, [R0+URZ+0x50], R7 ;  /* 0x00005007000075a7 */ /* 0x000ea400080011ff */
[----:B--2---:R-:W-:Y:S05]  /*9030*/  @!P0 BRA `(.L_x_130) ;  /* 0x0000003400908947 */ /* 0x004fea0003800000 */
.L_x_129:
[----:B------:R-:W-:Y:S05]  /*9040*/  BSYNC B0 ;  /* 0x0000000000007941 */ /* 0x000fea0003800000 */
.L_x_128:
        /* <DEDUP_REMOVED lines=15> */
.L_x_127:
[----:B------:R-:W-:Y:S05]  /*9140*/  BSYNC B1 ;  /* 0x0000000000017941 */ /* 0x000fea0003800000 */
.L_x_126:
[----:B---3--:R-:W-:Y:S05]  /*9150*/  VIADD R0, R71, 0x80 ;  /* 0x0000008047007836 */ /* 0x008fea0000000000 */
[----:B------:R-:W-:Y:S04]  /*9160*/  SHF.R.U32.HI R0, RZ, 0x15, R0 ;  /* 0x00000015ff007819 */ /* 0x000fe80000011600 */
[----:B------:R-:W-:Y:S11]  /*9170*/  LOP3.LUT P0, RZ, R0, 0x3, R151, 0x48, !PT ;  /* 0x0000000300ff7812 */ /* 0x000ff60007804897 */
[----:B------:R-:W-:Y:S02]  /*9180*/  @!UPT UIADD3 URZ, UPT, UPT, URZ, URZ, URZ ;  /* 0x000000fffffff290 */ /* 0x000fe4000fffe0ff */
[----:B------:R-:W-:Y:S05]  /*9190*/  @!P0 BRA `(.L_x_131) ;  /* 0x0000000000408947 */ /* 0x000fea0003800000 */
[----:B------:R-:W3:Y:S01]  /*91a0*/  LDCU.64 UR8, c[0x4][0x70] ;  /* 0x01000e00ff0877ac */ /* 0x000ee20008000a00 */
[----:B------:R-:W-:Y:S01]  /*91b0*/  MOV R3, 0x0 ;  /* 0x0000000000037802 */ /* 0x000fe20000000f00 */
[----:B------:R-:W-:Y:S02]  /*91c0*/  HFMA2 R12, -RZ, RZ, 0, 5.9604644775390625e-08 ;  /* 0x00000001ff0c7431 */ /* 0x000fe400000001ff */
[----:B------:R-:W-:Y:S02]  /*91d0*/  IMAD.MOV.U32 R8, RZ, RZ, 0x192 ;  /* 0x00000192ff087424 */ /* 0x000fe400078e00ff */
[----:B------:R-:W-:Y:S01]  /*91e0*/  IMAD.MOV.U32 R13, RZ, RZ, RZ ;  /* 0x000000ffff0d7224 */ /* 0x000fe200078e00ff */
[----:B------:R-:W5:Y:S01]  /*91f0*/  LDCU.64 UR6, c[0x4][0x78] ;  /* 0x01000f00ff0677ac */ /* 0x000f620008000a00 */
[----:B------:R-:W1:Y:S01]  /*9200*/  LDC.64 R2, c[0x4][R3] ;  /* 0x0100000003027b82 */ /* 0x000e620000000a00 */
[----:B------:R-:W2:Y:S01]  /*9210*/  LDCU.64 UR4, c[0x4][0x10] ;  /* 0x01000200ff0477ac */ /* 0x000ea20008000a00 */
[----:B---3--:R-:W-:Y:S01]  /*9220*/  MOV R5, UR9 ;  /* 0x0000000900057c02 */ /* 0x008fe20008000f00 */
[----:B------:R-:W-:Y:S01]  /*9230*/  IMAD.U32 R4, RZ, RZ, UR8 ;  /* 0x00000008ff047e24 */ /* 0x000fe2000f8e00ff */
[----:B-----5:R-:W-:Y:S01]  /*9240*/  MOV R7, UR7 ;  /* 0x0000000700077c02 */ /* 0x020fe20008000f00 */
[----:B------:R-:W-:Y:S01]  /*9250*/  IMAD.U32 R6, RZ, RZ, UR6 ;  /* 0x00000006ff067e24 */ /* 0x000fe2000f8e00ff */
[----:B--2---:R-:W-:Y:S01]  /*9260*/  MOV R11, UR5 ;  /* 0x00000005000b7c02 */ /* 0x004fe20008000f00 */
[----:B------:R-:W-:Y:S02]  /*9270*/  IMAD.U32 R10, RZ, RZ, UR4 ;  /* 0x00000004ff0a7e24 */ /* 0x000fe4000f8e00ff */
[----:B------:R-:W-:Y:S07]  /*9280*/  LEPC R20, `(.L_x_131) ;  /* 0x000000001014794e */ /* 0x000fee0000000000 */
[----:B-1--4-:R-:W-:Y:S05]  /*9290*/  CALL.ABS.NOINC R2 ;  /* 0x0000000002007343 */ /* 0x012fea0003c00000 */
.L_x_131:
[----:B------:R-:W-:Y:S05]  /*92a0*/  WARPSYNC.ALL ;  /* 0x0000000000007948 */ /* 0x000fea0003800000 */
[----:B------:R-:W-:Y:S01]  /*92b0*/  R2UR UR4, R71 ;  /* 0x00000000470472ca */ /* 0x000fe200000e0000 */
[--C-:B----4-:R-:W-:Y:S01]  /*92c0*/  HADD2.F32 R72, -RZ, R80.reuse.H0_H0 ;  /* 0x20000050ff487230 */ /* 0x110fe20000004100 */
[----:B------:R-:W-:Y:S01]  /*92d0*/  ISETP.NE.AND P6, PT, R164, RZ, PT ;  /* 0x000000ffa400720c */ /* 0x000fe20003fc5270 */
[----:B------:R-:W-:Y:S01]  /*92e0*/  HADD2.F32 R75, -RZ, R80.H1_H1 ;  /* 0x30000050ff4b7230 */ /* 0x000fe20000004100 */
[----:B------:R-:W-:Y:S01]  /*92f0*/  MOV R3, UR45 ;  /* 0x0000002d00037c02 */ /* 0x000fe20008000f00 */
[----:B------:R-:W-:Y:S01]  /*9300*/  BSSY.RECONVERGENT B0, `(.L_x_132) ;  /* 0x0000101000007945 */ /* 0x000fe20003800200 */
[----:B------:R-:W-:Y:S02]  /*9310*/  MOV R74, UR47 ;  /* 0x0000002f004a7c02 */ /* 0x000fe40008000f00 */
[----:B------:R-:W-:Y:S05]  /*9320*/  ISETP.NE.AND P0, PT, R163, RZ, PT ;  /* 0x000000ffa300720c */ /* 0x000fea0003f05270 */
[----:B------:R-:W3:Y:S02]  /*9330*/  LDTM.x64 R4, tmem[UR4+0x80] ;  /* 0x00008004000479ee */ /* 0x000ee40008340000 */
[----:B------:R-:W-:Y:S04]  /*9340*/  @P6 LEA R3, R3, UR44, 0x3 ;  /* 0x0000002c03036c11 */ /* 0x000fe8000f8e18ff */
[----:B------:R-:W-:Y:S04]  /*9350*/  @P6 IADD3 R3, PT, PT, R3, 0x70, RZ ;  /* 0x0000007003036810 */ /* 0x000fe80007ffe0ff */
[----:B------:R-:W-:Y:S01]  /*9360*/  @P6 PRMT R74, R74, 0x654, R3 ;  /* 0x000006544a4a6816 */ /* 0x000fe20000000003 */
[C---:B---3--:R-:W-:Y:S01]  /*9370*/  FMUL R0, R70.reuse, R4 ;  /* 0x0000000446007220 */ /* 0x048fe20000400000 */
[C---:B------:R-:W-:Y:S01]  /*9380*/  FMUL R3, R70.reuse, R6 ;  /* 0x0000000646037220 */ /* 0x040fe20000400000 */
[C---:B------:R-:W-:Y:S01]  /*9390*/  FMUL R4, R70.reuse, R8 ;  /* 0x0000000846047220 */ /* 0x040fe20000400000 */
[C---:B------:R-:W-:Y:S01]  /*93a0*/  FMUL R6, R70.reuse, R10 ;  /* 0x0000000a46067220 */ /* 0x040fe20000400000 */
[C---:B------:R-:W-:Y:S01]  /*93b0*/  FFMA R0, R73.reuse, R72, R0 ;  /* 0x0000004849007223 */ /* 0x040fe20000000000 */
[C---:B------:R-:W-:Y:S01]  /*93c0*/  FMUL R8, R70.reuse, R12 ;  /* 0x0000000c46087220 */ /* 0x040fe20000400000 */
        /* <DEDUP_REMOVED lines=38> */
[--C-:B------:R-:W-:Y:S02]  /*9630*/  HADD2.F32 R64, -RZ, R81.reuse.H0_H0 ;  /* 0x20000051ff407230 */ /* 0x100fe40000004100 */
[C---:B------:R-:W-:Y:S01]  /*9640*/  FMUL R49, R70.reuse, R53 ;  /* 0x0000003546317220 */ /* 0x040fe20000400000 */
[C---:B------:R-:W-:Y:S01]  /*9650*/  FMUL R62, R70.reuse, R66 ;  /* 0x00000042463e7220 */ /* 0x040fe20000400000 */
[----:B------:R-:W-:Y:S02]  /*9660*/  HADD2.F32 R66, -RZ, R81.H1_H1 ;  /* 0x30000051ff427230 */ /* 0x000fe40000004100 */
[C---:B------:R-:W-:Y:S01]  /*9670*/  FMUL R53, R70.reuse, R57 ;  /* 0x0000003946357220 */ /* 0x040fe20000400000 */
[C---:B------:R-:W-:Y:S01]  /*9680*/  FMUL R7, R70.reuse, R7 ;  /* 0x0000000746077220 */ /* 0x040fe20000400000 */
[C---:B------:R-:W-:Y:S01]  /*9690*/  FMUL R57, R70.reuse, R61 ;  /* 0x0000003d46397220 */ /* 0x040fe20000400000 */
[----:B------:R-:W-:Y:S01]  /*96a0*/  FMUL R61, R70, R65 ;  /* 0x00000041463d7220 */ /* 0x000fe20000400000 */
[--C-:B------:R-:W-:Y:S02]  /*96b0*/  HADD2.F32 R65, -RZ, R82.reuse.H0_H0 ;  /* 0x20000052ff417230 */ /* 0x100fe40000004100 */
[C---:B------:R-:W-:Y:S01]  /*96c0*/  FFMA R2, R73.reuse, R75, R2 ;  /* 0x0000004b49027223 */ /* 0x040fe20000000002 */
[C---:B------:R-:W-:Y:S01]  /*96d0*/  FFMA R3, R73.reuse, R64, R3 ;  /* 0x0000004049037223 */ /* 0x040fe20000000003 */
[----:B------:R-:W-:Y:S02]  /*96e0*/  HADD2.F32 R64, -RZ, R82.H1_H1 ;  /* 0x30000052ff407230 */ /* 0x000fe40000004100 */
[C---:B------:R-:W-:Y:S01]  /*96f0*/  FFMA R7, R73.reuse, R66, R7 ;  /* 0x0000004249077223 */ /* 0x040fe20000000007 */
[----:B------:R-:W-:Y:S01]  /*9700*/  FFMA R4, R73, R65, R4 ;  /* 0x0000004149047223 */ /* 0x000fe20000000004 */
[--C-:B------:R-:W-:Y:S01]  /*9710*/  HADD2.F32 R65, -RZ, R83.reuse.H0_H0 ;  /* 0x20000053ff417230 */ /* 0x100fe20000004100 */
[----:B-1----:R-:W-:Y:S01]  /*9720*/  F2FP.F16.F32.PACK_AB R92, R2, R0 ;  /* 0x00000000025c723e */ /* 0x002fe200000000ff */
[----:B------:R-:W-:Y:S01]  /*9730*/  HADD2.F32 R0, -RZ, R83.H1_H1 ;  /* 0x30000053ff007230 */ /* 0x000fe20000004100 */
[----:B------:R-:W-:Y:S01]  /*9740*/  F2FP.F16.F32.PACK_AB R93, R7, R3 ;  /* 0x00000003075d723e */ /* 0x000fe200000000ff */
[--C-:B--2---:R-:W-:Y:S02]  /*9750*/  HADD2.F32 R3, -RZ, R88.reuse.H0_H0 ;  /* 0x20000058ff037230 */ /* 0x104fe40000004100 */
[C---:B------:R-:W-:Y:S01]  /*9760*/  FMUL R11, R70.reuse, R11 ;  /* 0x0000000b460b7220 */ /* 0x040fe20000400000 */
[----:B------:R-:W-:Y:S02]  /*9770*/  HADD2.F32 R2, -RZ, R88.H1_H1 ;  /* 0x30000058ff027230 */ /* 0x000fe40000004100 */
[C---:B------:R-:W-:Y:S01]  /*9780*/  FFMA R5, R73.reuse, R64, R5 ;  /* 0x0000004049057223 */ /* 0x040fe20000000005 */
[C---:B------:R-:W-:Y:S01]  /*9790*/  FFMA R6, R73.reuse, R65, R6 ;  /* 0x0000004149067223 */ /* 0x040fe20000000006 */
[C---:B------:R-:W-:Y:S01]  /*97a0*/  FFMA R11, R73.reuse, R0, R11 ;  /* 0x00000000490b7223 */ /* 0x040fe2000000000b */
[--C-:B------:R-:W-:Y:S02]  /*97b0*/  HADD2.F32 R0, -RZ, R89.reuse.H0_H0 ;  /* 0x20000059ff007230 */ /* 0x100fe40000004100 */
[C---:B------:R-:W-:Y:S01]  /*97c0*/  FFMA R8, R73.reuse, R3, R8 ;  /* 0x0000000349087223 */ /* 0x040fe20000000008 */
[--C-:B------:R-:W-:Y:S02]  /*97d0*/  HADD2.F32 R3, -RZ, R90.reuse.H0_H0 ;  /* 0x2000005aff037230 */ /* 0x100fe40000004100 */
[C---:B------:R-:W-:Y:S01]  /*97e0*/  FFMA R9, R73.reuse, R2, R9 ;  /* 0x0000000249097223 */ /* 0x040fe20000000009 */
[----:B------:R-:W-:Y:S02]  /*97f0*/  HADD2.F32 R2, -RZ, R89.H1_H1 ;  /* 0x30000059ff027230 */ /* 0x000fe40000004100 */
[C---:B------:R-:W-:Y:S01]  /*9800*/  FMUL R15, R70.reuse, R15 ;  /* 0x0000000f460f7220 */ /* 0x040fe20000400000 */
[----:B------:R-:W-:Y:S01]  /*9810*/  FFMA R10, R73, R0, R10 ;  /* 0x00000000490a7223 */ /* 0x000fe2000000000a */
[----:B------:R-:W-:Y:S01]  /*9820*/  HADD2.F32 R0, -RZ, R90.H1_H1 ;  /* 0x3000005aff007230 */ /* 0x000fe20000004100 */
[----:B------:R-:W-:Y:S01]  /*9830*/  F2FP.F16.F32.PACK_AB R94, R5, R4 ;  /* 0x00000004055e723e */ /* 0x000fe200000000ff */
[--C-:B------:R-:W-:Y:S02]  /*9840*/  HADD2.F32 R5, -RZ, R96.reuse.H0_H0 ;  /* 0x20000060ff057230 */ /* 0x100fe40000004100 */
[C---:B------:R-:W-:Y:S01]  /*9850*/  FFMA R15, R73.reuse, R2, R15 ;  /* 0x00000002490f7223 */ /* 0x040fe2000000000f */
[--C-:B------:R-:W-:Y:S02]  /*9860*/  HADD2.F32 R2, -RZ, R91.reuse.H1_H1 ;  /* 0x3000005bff027230 */ /* 0x100fe40000004100 */
[C---:B------:R-:W-:Y:S01]  /*9870*/  FFMA R12, R73.reuse, R3, R12 ;  /* 0x00000003490c7223 */ /* 0x040fe2000000000c */
[----:B------:R-:W-:Y:S02]  /*9880*/  HADD2.F32 R3, -RZ, R91.H0_H0 ;  /* 0x2000005bff037230 */ /* 0x000fe40000004100 */
[C---:B------:R-:W-:Y:S01]  /*9890*/  FMUL R19, R70.reuse, R19 ;  /* 0x0000001346137220 */ /* 0x040fe20000400000 */
[----:B------:R-:W-:Y:S02]  /*98a0*/  HADD2.F32 R4, -RZ, R99.H1_H1 ;  /* 0x30000063ff047230 */ /* 0x000fe40000004100 */
[C---:B------:R-:W-:Y:S01]  /*98b0*/  FFMA R13, R73.reuse, R0, R13 ;  /* 0x00000000490d7223 */ /* 0x040fe2000000000d */
[----:B------:R-:W-:Y:S02]  /*98c0*/  HADD2.F32 R0, -RZ, R96.H1_H1 ;  /* 0x30000060ff007230 */ /* 0x000fe40000004100 */
[C---:B------:R-:W-:Y:S01]  /*98d0*/  FFMA R14, R73.reuse, R3, R14 ;  /* 0x00000003490e7223 */ /* 0x040fe2000000000e */
[--C-:B------:R-:W-:Y:S02]  /*98e0*/  HADD2.F32 R3, -RZ, R98.reuse.H0_H0 ;  /* 0x20000062ff037230 */ /* 0x100fe40000004100 */
[C---:B------:R-:W-:Y:S01]  /*98f0*/  FFMA R19, R73.reuse, R2, R19 ;  /* 0x0000000249137223 */ /* 0x040fe20000000013 */
[----:B------:R-:W-:Y:S02]  /*9900*/  HADD2.F32 R2, -RZ, R97.H0_H0 ;  /* 0x20000061ff027230 */ /* 0x000fe40000004100 */
[C---:B------:R-:W-:Y:S01]  /*9910*/  FFMA R16, R73.reuse, R5, R16 ;  /* 0x0000000549107223 */ /* 0x040fe20000000010 */
[----:B------:R-:W-:Y:S02]  /*9920*/  HADD2.F32 R5, -RZ, R99.H0_H0 ;  /* 0x20000063ff057230 */ /* 0x000fe40000004100 */
[C---:B------:R-:W-:Y:S01]  /*9930*/  FFMA R17, R73.reuse, R0, R17 ;  /* 0x0000000049117223 */ /* 0x040fe20000000011 */
[----:B------:R-:W-:Y:S02]  /*9940*/  HADD2.F32 R0, -RZ, R97.H1_H1 ;  /* 0x30000061ff007230 */ /* 0x000fe40000004100 */
[C---:B------:R-:W-:Y:S01]  /*9950*/  FMUL R23, R70.reuse, R23 ;  /* 0x0000001746177220 */ /* 0x040fe20000400000 */
[C---:B------:R-:W-:Y:S01]  /*9960*/  FFMA R18, R73.reuse, R2, R18 ;  /* 0x0000000249127223 */ /* 0x040fe20000000012 */
[----:B------:R-:W-:Y:S02]  /*9970*/  HADD2.F32 R2, -RZ, R98.H1_H1 ;  /* 0x30000062ff027230 */ /* 0x000fe40000004100 */
[C---:B------:R-:W-:Y:S01]  /*9980*/  FMUL R27, R70.reuse, R27 ;  /* 0x0000001b461b7220 */ /* 0x040fe20000400000 */
[C---:B------:R-:W-:Y:S01]  /*9990*/  FFMA R23, R73.reuse, R0, R23 ;  /* 0x0000000049177223 */ /* 0x040fe20000000017 */
[----:B------:R-:W-:Y:S02]  /*99a0*/  HADD2.F32 R0, -RZ, R104.H0_H0 ;  /* 0x20000068ff007230 */ /* 0x000fe40000004100 */
[C---:B------:R-:W-:Y:S01]  /*99b0*/  FFMA R20, R73.reuse, R3, R20 ;  /* 0x0000000349147223 */ /* 0x040fe20000000014 */
[----:B------:R-:W-:Y:S02]  /*99c0*/  HADD2.F32 R3, -RZ, R106.H0_H0 ;  /* 0x2000006aff037230 */ /* 0x000fe40000004100 */
[C---:B------:R-:W-:Y:S01]  /*99d0*/  FFMA R21, R73.reuse, R2, R21 ;  /* 0x0000000249157223 */ /* 0x040fe20000000015 */
[C---:B------:R-:W-:Y:S01]  /*99e0*/  FFMA R22, R73.reuse, R5, R22 ;  /* 0x0000000549167223 */ /* 0x040fe20000000016 */
[C---:B------:R-:W-:Y:S01]  /*99f0*/  FFMA R27, R73.reuse, R4, R27 ;  /* 0x00000004491b7223 */ /* 0x040fe2000000001b */
[C---:B------:R-:W-:Y:S01]  /*9a00*/  FFMA R24, R73.reuse, R0, R24 ;  /* 0x0000000049187223 */ /* 0x040fe20000000018 */
[----:B------:R-:W-:Y:S02]  /*9a10*/  HADD2.F32 R2, -RZ, R104.H1_H1 ;  /* 0x30000068ff027230 */ /* 0x000fe40000004100 */
[C---:B------:R-:W-:Y:S01]  /*9a20*/  FMUL R31, R70.reuse, R31 ;  /* 0x0000001f461f7220 */ /* 0x040fe20000400000 */
[----:B------:R-:W-:Y:S02]  /*9a30*/  HADD2.F32 R0, -RZ, R105.H0_H0 ;  /* 0x20000069ff007230 */ /* 0x000fe40000004100 */
[C---:B------:R-:W-:Y:S01]  /*9a40*/  FMUL R35, R70.reuse, R35 ;  /* 0x0000002346237220 */ /* 0x040fe20000400000 */
[----:B------:R-:W-:Y:S02]  /*9a50*/  HADD2.F32 R5, -RZ, R107.H0_H0 ;  /* 0x2000006bff057230 */ /* 0x000fe40000004100 */
[C---:B------:R-:W-:Y:S01]  /*9a60*/  FFMA R25, R73.reuse, R2, R25 ;  /* 0x0000000249197223 */ /* 0x040fe20000000019 */
[----:B------:R-:W-:Y:S02]  /*9a70*/  HADD2.F32 R2, -RZ, R106.H1_H1 ;  /* 0x3000006aff027230 */ /* 0x000fe40000004100 */
[----:B------:R-:W-:Y:S01]  /*9a80*/  FFMA R26, R73, R0, R26 ;  /* 0x00000000491a7223 */ /* 0x000fe2000000001a */
[----:B------:R-:W-:Y:S02]  /*9a90*/  HADD2.F32 R0, -RZ, R105.H1_H1 ;  /* 0x30000069ff007230 */ /* 0x000fe40000004100 */
[C---:B------:R-:W-:Y:S01]  /*9aa0*/  FMUL R39, R70.reuse, R39 ;  /* 0x0000002746277220 */ /* 0x040fe20000400000 */
[----:B------:R-:W-:Y:S01]  /*9ab0*/  HADD2.F32 R4, -RZ, R107.H1_H1 ;  /* 0x3000006bff047230 */ /* 0x000fe20000004100 */
[----:B------:R-:W-:Y:S01]  /*9ac0*/  F2FP.F16.F32.PACK_AB R95, R11, R6 ;  /* 0x000000060b5f723e */ /* 0x000fe200000000ff */
[C---:B------:R-:W-:Y:S01]  /*9ad0*/  FMUL R43, R70.reuse, R43 ;  /* 0x0000002b462b7220 */ /* 0x040fe20000400000 */
[C---:B------:R-:W-:Y:S01]  /*9ae0*/  FFMA R31, R73.reuse, R0, R31 ;  /* 0x00000000491f7223 */ /* 0x040fe2000000001f */
[--C-:B------:R-:W-:Y:S02]  /*9af0*/  HADD2.F32 R0, -RZ, R112.reuse.H0_H0 ;  /* 0x20000070ff007230 */ /* 0x100fe40000004100 */
[C---:B------:R-:W-:Y:S01]  /*9b00*/  FFMA R28, R73.reuse, R3, R28 ;  /* 0x00000003491c7223 */ /* 0x040fe2000000001c */
[----:B------:R1:W-:Y:S01]  /*9b10*/  STS.128 [R166+UR44+0x8400], R92 ;  /* 0x0084005ca6007988 */ /* 0x0003e20008000c2c */
[C---:B------:R-:W-:Y:S01]  /*9b20*/  FFMA R29, R73.reuse, R2, R29 ;  /* 0x00000002491d7223 */ /* 0x040fe2000000001d */
[C---:B------:R-:W-:Y:S01]  /*9b30*/  FFMA R30, R73.reuse, R5, R30 ;  /* 0x00000005491e7223 */ /* 0x040fe2000000001e */
[C---:B------:R-:W-:Y:S01]  /*9b40*/  FFMA R35, R73.reuse, R4, R35 ;  /* 0x0000000449237223 */ /* 0x040fe20000000023 */
[----:B------:R-:W-:Y:S02]  /*9b50*/  HADD2.F32 R2, -RZ, R112.H1_H1 ;  /* 0x30000070ff027230 */ /* 0x000fe40000004100 */
[----:B------:R-:W-:Y:S01]  /*9b60*/  FFMA R32, R73, R0, R32 ;  /* 0x0000000049207223 */ /* 0x000fe20000000020 */
[--C-:B------:R-:W-:Y:S01]  /*9b70*/  HADD2.F32 R3, -RZ, R113.reuse.H0_H0 ;  /* 0x20000071ff037230 */ /* 0x100fe20000004100 */
[----:B------:R-:W-:Y:S01]  /*9b80*/  F2FP.F16.F32.PACK_AB R8, R9, R8 ;  /* 0x000000080908723e */ /* 0x000fe200000000ff */
[----:B------:R-:W-:Y:S02]  /*9b90*/  HADD2.F32 R0, -RZ, R113.H1_H1 ;  /* 0x30000071ff007230 */ /* 0x000fe40000004100 */
[C---:B------:R-:W-:Y:S01]  /*9ba0*/  FFMA R33, R73.reuse, R2, R33 ;  /* 0x0000000249217223 */ /* 0x040fe20000000021 */
[--C-:B------:R-:W-:Y:S02]  /*9bb0*/  HADD2.F32 R5, -RZ, R115.reuse.H0_H0 ;  /* 0x20000073ff057230 */ /* 0x100fe40000004100 */
[C---:B------:R-:W-:Y:S01]  /*9bc0*/  FFMA R34, R73.reuse, R3, R34 ;  /* 0x0000000349227223 */ /* 0x040fe20000000022 */
[--C-:B------:R-:W-:Y:S02]  /*9bd0*/  HADD2.F32 R3, -RZ, R114.reuse.H0_H0 ;  /* 0x20000072ff037230 */ /* 0x100fe40000004100 */
[----:B------:R-:W-:Y:S01]  /*9be0*/  FFMA R39, R73, R0, R39 ;  /* 0x0000000049277223 */ /* 0x000fe20000000027 */
[----:B------:R-:W-:Y:S01]  /*9bf0*/  HADD2.F32 R0, -RZ, R114.H1_H1 ;  /* 0x30000072ff007230 */ /* 0x000fe20000004100 */
[----:B------:R-:W-:Y:S01]  /*9c00*/  F2FP.F16.F32.PACK_AB R9, R15, R10 ;  /* 0x0000000a0f09723e */ /* 0x000fe200000000ff */
[----:B------:R-:W-:Y:S02]  /*9c10*/  HADD2.F32 R2, -RZ, R115.H1_H1 ;  /* 0x30000073ff027230 */ /* 0x000fe40000004100 */
[C---:B------:R-:W-:Y:S01]  /*9c20*/  FFMA R36, R73.reuse, R3, R36 ;  /* 0x0000000349247223 */ /* 0x040fe20000000024 */
[--C-:B------:R-:W-:Y:S02]  /*9c30*/  HADD2.F32 R3, -RZ, R121.reuse.H0_H0 ;  /* 0x20000079ff037230 */ /* 0x100fe40000004100 */
[C---:B------:R-:W-:Y:S01]  /*9c40*/  FFMA R37, R73.reuse, R0, R37 ;  /* 0x0000000049257223 */ /* 0x040fe20000000025 */
[C---:B------:R-:W-:Y:S01]  /*9c50*/  FFMA R38, R73.reuse, R5, R38 ;  /* 0x0000000549267223 */ /* 0x040fe20000000026 */
[--C-:B------:R-:W-:Y:S02]  /*9c60*/  HADD2.F32 R0, -RZ, R120.reuse.H0_H0 ;  /* 0x20000078ff007230 */ /* 0x100fe40000004100 */
[----:B------:R-:W-:Y:S01]  /*9c70*/  FFMA R43, R73, R2, R43 ;  /* 0x00000002492b7223 */ /* 0x000fe2000000002b */
[----:B------:R-:W-:Y:S01]  /*9c80*/  HADD2.F32 R2, -RZ, R120.H1_H1 ;  /* 0x30000078ff027230 */ /* 0x000fe20000004100 */
[----:B------:R-:W-:Y:S01]  /*9c90*/  F2FP.F16.F32.PACK_AB R10, R13, R12 ;  /* 0x0000000c0d0a723e */ /* 0x000fe200000000ff */
[C---:B------:R-:W-:Y:S01]  /*9ca0*/  FMUL R47, R70.reuse, R47 ;  /* 0x0000002f462f7220 */ /* 0x040fe20000400000 */
[----:B------:R-:W-:Y:S01]  /*9cb0*/  F2FP.F16.F32.PACK_AB R11, R19, R14 ;  /* 0x0000000e130b723e */ /* 0x000fe200000000ff */
[C---:B------:R-:W-:Y:S01]  /*9cc0*/  FFMA R40, R73.reuse, R0, R40 ;  /* 0x0000000049287223 */ /* 0x040fe20000000028 */
[----:B------:R-:W-:Y:S02]  /*9cd0*/  HADD2.F32 R0, -RZ, R121.H1_H1 ;  /* 0x30000079ff007230 */ /* 0x000fe40000004100 */
[C---:B------:R-:W-:Y:S01]  /*9ce0*/  FFMA R41, R73.reuse, R2, R41 ;  /* 0x0000000249297223 */ /* 0x040fe20000000029 */
[----:B------:R-:W-:Y:S01]  /*9cf0*/  FFMA R42, R73, R3, R42 ;  /* 0x00000003492a7223 */ /* 0x000fe2000000002a */
[----:B------:R1:W-:Y:S01]  /*9d00*/  STS.128 [R168+0x8400], R8 ;  /* 0x00840008a8007388 */ /* 0x0003e20000000c00 */
[--C-:B------:R-:W-:Y:S01]  /*9d10*/  HADD2.F32 R3, -RZ, R122.reuse.H0_H0 ;  /* 0x2000007aff037230 */ /* 0x100fe20000004100 */
[----:B------:R-:W-:Y:S01]  /*9d20*/  F2FP.F16.F32.PACK_AB R16, R17, R16 ;  /* 0x000000101110723e */ /* 0x000fe200000000ff */
[----:B------:R-:W-:Y:S01]  /*9d30*/  HADD2.F32 R2, -RZ, R122.H1_H1 ;  /* 0x3000007aff027230 */ /* 0x000fe20000004100 */
[----:B------:R-:W-:Y:S01]  /*9d40*/  F2FP.F16.F32.PACK_AB R17, R23, R18 ;  /* 0x000000121711723e */ /* 0x000fe200000000ff */
[----:B------:R-:W-:Y:S01]  /*9d50*/  FFMA R47, R73, R0, R47 ;  /* 0x00000000492f7223 */ /* 0x000fe2000000002f */
[--C-:B------:R-:W-:Y:S01]  /*9d60*/  HADD2.F32 R5, -RZ, R123.reuse.H0_H0 ;  /* 0x2000007bff057230 */ /* 0x100fe20000004100 */
[----:B------:R-:W-:Y:S01]  /*9d70*/  F2FP.F16.F32.PACK_AB R18, R21, R20 ;  /* 0x000000141512723e */ /* 0x000fe200000000ff */
[----:B------:R-:W-:Y:S01]  /*9d80*/  HADD2.F32 R0, -RZ, R123.H1_H1 ;  /* 0x3000007bff007230 */ /* 0x000fe20000004100 */
[----:B------:R-:W-:Y:S01]  /*9d90*/  F2FP.F16.F32.PACK_AB R19, R27, R22 ;  /* 0x000000161b13723e */ /* 0x000fe200000000ff */
[C---:B------:R-:W-:Y:S01]  /*9da0*/  FMUL R51, R70.reuse, R51 ;  /* 0x0000003346337220 */ /* 0x040fe20000400000 */
[C---:B------:R-:W-:Y:S01]  /*9db0*/  FFMA R44, R73.reuse, R3, R44 ;  /* 0x00000003492c7223 */ /* 0x040fe2000000002c */
[C---:B------:R-:W-:Y:S01]  /*9dc0*/  FFMA R45, R73.reuse, R2, R45 ;  /* 0x00000002492d7223 */ /* 0x040fe2000000002d */
[C---:B------:R-:W-:Y:S01]  /*9dd0*/  FFMA R46, R73.reuse, R5, R46 ;  /* 0x00000005492e7223 */ /* 0x040fe2000000002e */
[----:B------:R1:W-:Y:S01]  /*9de0*/  STS.128 [R165+0x8400], R16 ;  /* 0x00840010a5007388 */ /* 0x0003e20000000c00 */
[----:B------:R-:W-:Y:S01]  /*9df0*/  FFMA R51, R73, R0, R51 ;  /* 0x0000000049337223 */ /* 0x000fe20000000033 */
[--C-:B------:R-:W-:Y:S01]  /*9e00*/  HADD2.F32 R3, -RZ, R128.reuse.H0_H0 ;  /* 0x20000080ff037230 */ /* 0x100fe20000004100 */
[----:B------:R-:W-:Y:S01]  /*9e10*/  F2FP.F16.F32.PACK_AB R24, R25, R24 ;  /* 0x000000181918723e */ /* 0x000fe200000000ff */
[----:B------:R-:W-:Y:S01]  /*9e20*/  HADD2.F32 R0, -RZ, R128.H1_H1 ;  /* 0x30000080ff007230 */ /* 0x000fe20000004100 */
[----:B------:R-:W-:Y:S01]  /*9e30*/  F2FP.F16.F32.PACK_AB R25, R31, R26 ;  /* 0x0000001a1f19723e */ /* 0x000fe200000000ff */
        /* <DEDUP_REMOVED lines=16> */
[----:B------:R-:W-:Y:S01]  /*9f40*/  FFMA R52, R73, R0, R52 ;  /* 0x0000000049347223 */ /* 0x000fe20000000034 */
[----:B------:R-:W-:Y:S01]  /*9f50*/  F2FP.F16.F32.PACK_AB R35, R43, R38 ;  /* 0x000000262b23723e */ /* 0x000fe200000000ff */
[C---:B------:R-:W-:Y:S01]  /*9f60*/  FFMA R53, R73.reuse, R2, R53 ;  /* 0x0000000249357223 */ /* 0x040fe20000000035 */
[----:B------:R-:W-:Y:S01]  /*9f70*/  FFMA R54, R73, R3, R54 ;  /* 0x0000000349367223 */ /* 0x000fe20000000036 */
[----:B------:R-:W-:Y:S01]  /*9f80*/  HADD2.F32 R0, -RZ, R131.H1_H1 ;  /* 0x30000083ff007230 */ /* 0x000fe20000004100 */
[----:B------:R-:W-:Y:S01]  /*9f90*/  F2FP.F16.F32.PACK_AB R40, R41, R40 ;  /* 0x000000282928723e */ /* 0x000fe200000000ff */
[----:B------:R1:W-:Y:S01]  /*9fa0*/  STS.128 [R157+0x8400], R32 ;  /* 0x008400209d007388 */ /* 0x0003e20000000c00 */
[C---:B------:R-:W-:Y:S01]  /*9fb0*/  FMUL R59, R70.reuse, R59 ;  /* 0x0000003b463b7220 */ /* 0x040fe20000400000 */
[--C-:B------:R-:W-:Y:S01]  /*9fc0*/  HADD2.F32 R3, -RZ, R136.reuse.H0_H0 ;  /* 0x20000088ff037230 */ /* 0x100fe20000004100 */
[----:B------:R-:W-:Y:S01]  /*9fd0*/  F2FP.F16.F32.PACK_AB R41, R47, R42 ;  /* 0x0000002a2f29723e */ /* 0x000fe200000000ff */
[----:B------:R-:W-:Y:S01]  /*9fe0*/  HADD2.F32 R2, -RZ, R136.H1_H1 ;  /* 0x30000088ff027230 */ /* 0x000fe20000004100 */
[----:B------:R-:W-:Y:S01]  /*9ff0*/  F2FP.F16.F32.PACK_AB R42, R45, R44 ;  /* 0x0000002c2d2a723e */ /* 0x000fe200000000ff */
[--C-:B------:R-:W-:Y:S01]  /*a000*/  HADD2.F32 R5, -RZ, R137.reuse.H0_H0 ;  /* 0x20000089ff057230 */ /* 0x100fe20000004100 */
        /* <DEDUP_REMOVED lines=8> */
[----:B------:R-:W-:Y:S01]  /*a090*/  FFMA R58, R73, R5, R58 ;  /* 0x00000005493a7223 */ /* 0x000fe2000000003a */
[----:B------:R-:W-:Y:S01]  /*a0a0*/  HADD2.F32 R2, -RZ, R138.H1_H1 ;  /* 0x3000008aff027230 */ /* 0x000fe20000004100 */
[----:B------:R-:W-:Y:S01]  /*a0b0*/  F2FP.F16.F32.PACK_AB R48, R49, R48 ;  /* 0x000000303130723e */ /* 0x000fe200000000ff */
[--C-:B------:R-:W-:Y:S01]  /*a0c0*/  HADD2.F32 R5, -RZ, R139.reuse.H0_H0 ;  /* 0x2000008bff057230 */ /* 0x100fe20000004100 */
[----:B------:R-:W-:Y:S01]  /*a0d0*/  F2FP.F16.F32.PACK_AB R49, R55, R50 ;  /* 0x000000323731723e */ /* 0x000fe200000000ff */
[----:B------:R-:W-:Y:S02]  /*a0e0*/  HADD2.F32 R4, -RZ, R139.H1_H1 ;  /* 0x3000008bff047230 */ /* 0x000fe40000004100 */
[----:B------:R-:W-:Y:S01]  /*a0f0*/  FFMA R63, R73, R0, R63 ;  /* 0x00000000493f7223 */ /* 0x000fe2000000003f */
[----:B------:R-:W-:Y:S01]  /*a100*/  FMUL R67, R70, R67 ;  /* 0x0000004346437220 */ /* 0x000fe20000400000 */
[----:B------:R-:W-:Y:S01]  /*a110*/  F2FP.F16.F32.PACK_AB R50, R53, R52 ;  /* 0x000000343532723e */ /* 0x000fe200000000ff */
[----:B------:R-:W-:Y:S01]  /*a120*/  FFMA R60, R73, R3, R60 ;  /* 0x00000003493c7223 */ /* 0x000fe2000000003c */
[----:B------:R-:W-:Y:S01]  /*a130*/  F2FP.F16.F32.PACK_AB R51, R59, R54 ;  /* 0x000000363b33723e */ /* 0x000fe200000000ff */
[C---:B------:R-:W-:Y:S01]  /*a140*/  FFMA R61, R73.reuse, R2, R61 ;  /* 0x00000002493d7223 */ /* 0x040fe2000000003d */
[C---:B------:R-:W-:Y:S01]  /*a150*/  FFMA R62, R73.reuse, R5, R62 ;  /* 0x00000005493e7223 */ /* 0x040fe2000000003e */
[----:B------:R-:W-:Y:S01]  /*a160*/  FFMA R67, R73, R4, R67 ;  /* 0x0000000449437223 */ /* 0x000fe20000000043 */
[----:B------:R-:W-:Y:S01]  /*a170*/  F2FP.F16.F32.PACK_AB R56, R57, R56 ;  /* 0x000000383938723e */ /* 0x000fe200000000ff */
[----:B------:R1:W-:Y:S01]  /*a180*/  STS.128 [R156+0x8400], R48 ;  /* 0x008400309c007388 */ /* 0x0003e20000000c00 */
[----:B------:R-:W-:Y:S02]  /*a190*/  F2FP.F16.F32.PACK_AB R57, R63, R58 ;  /* 0x0000003a3f39723e */ /* 0x000fe400000000ff */
        /* <DEDUP_REMOVED lines=23> */
.L_x_133:
[----:B------:R-:W-:Y:S05]  /*a310*/  BSYNC.RECONVERGENT B0 ;  /* 0x0000000000007941 */ /* 0x000fea0003800200 */
.L_x_132:
        /* <DEDUP_REMOVED lines=13> */
[----:B-1----:R-:W-:Y:S04]  /*a3f0*/  @P1 IADD3 R9, PT, PT, R79, UR44, RZ ;  /* 0x0000002c4f091c10 */ /* 0x002fe8000fffe0ff */
[----:B------:R-:W-:Y:S01]  /*a400*/  @P1 IADD3 R7, PT, PT, R84, R9, RZ ;  /* 0x0000000954071210 */ /* 0x000fe20007ffe0ff */
[--C-:B------:R-:W-:Y:S02]  /*a410*/  @P1 IMAD.IADD R5, R78, 0x1, R9.reuse ;  /* 0x000000014e051824 */ /* 0x100fe400078e0209 */
[----:B------:R-:W-:Y:S01]  /*a420*/  @P1 IMAD.IADD R2, R100, 0x1, R9 ;  /* 0x0000000164021824 */ /* 0x000fe200078e0209 */
[----:B------:R-:W-:Y:S06]  /*a430*/  @P0 BRA `(.L_x_137) ;  /* 0x00000000000c0947 */ /* 0x000fec0003800000 */
[----:B------:R-:W-:Y:S04]  /*a440*/  SHF.L.U32 R0, R160, 0x1f, RZ ;  /* 0x0000001fa0007819 */ /* 0x000fe800000006ff */
[----:B------:R-:W1:Y:S02]  /*a450*/  SYNCS.PHASECHK.TRANS64.TRYWAIT P0, [R3+URZ+0x50], R0 ;  /* 0x00005000030075a7 */ /* 0x000e6400080011ff */
[----:B-1----:R-:W-:Y:S05]  /*a460*/  @!P0 BRA `(.L_x_138) ;  /* 0x0000002000988947 */ /* 0x002fea0003800000 */
.L_x_137:
[----:B------:R-:W-:Y:S05]  /*a470*/  BSYNC B0 ;  /* 0x0000000000007941 */ /* 0x000fea0003800000 */
.L_x_136:
[----:B------:R-:W-:Y:S11]  /*a480*/  ISETP.NE.AND P0, PT, R86, RZ, PT ;  /* 0x000000ff5600720c */ /* 0x000ff60003f05270 */
[----:B------:R-:W-:Y:S02]  /*a490*/  @!UPT UIADD3 URZ, UPT, UPT, URZ, URZ, URZ ;  /* 0x000000fffffff290 */ /* 0x000fe4000fffe0ff */
[----:B------:R2:W3:Y:S01]  /*a4a0*/  @P0 LDS.128 R80, [R79+UR44+0x400] ;  /* 0x0004002c4f500984 */ /* 0x0004e20008000c00 */
[----:B-1----:R-:W-:Y:S01]  /*a4b0*/  @P0 IMAD.IADD R3, R84, 0x1, R5 ;  /* 0x0000000154030824 */ /* 0x002fe200078e0205 */
[C---:B------:R-:W-:Y:S01]  /*a4c0*/  @P0 IADD3 R4, PT, PT, R100.reuse, R5, RZ ;  /* 0x0000000564040210 */ /* 0x040fe20007ffe0ff */
[C---:B------:R-:W-:Y:S01]  /*a4d0*/  @P0 IMAD.IADD R0, R100.reuse, 0x1, R7 ;  /* 0x0000000164000824 */ /* 0x040fe200078e0207 */
[----:B------:R2:W4:Y:S02]  /*a4e0*/  @P0 LDS.128 R88, [R2+0x400] ;  /* 0x0004000002580984 */ /* 0x0005240000000c00 */
[----:B------:R-:W-:Y:S02]  /*a4f0*/  @P0 IADD3 R100, PT, PT, R100, R3, RZ ;  /* 0x0000000364640210 */ /* 0x000fe40007ffe0ff */
[----:B------:R2:W1:Y:S04]  /*a500*/  @P0 LDS.128 R96, [R7+0x400] ;  /* 0x0004000007600984 */ /* 0x0004680000000c00 */
[----:B------:R2:W1:Y:S04]  /*a510*/  @P0 LDS.128 R104, [R0+0x400] ;  /* 0x0004000000680984 */ /* 0x0004680000000c00 */
[----:B------:R2:W1:Y:S04]  /*a520*/  @P0 LDS.128 R112, [R5+0x400] ;  /* 0x0004000005700984 */ /* 0x0004680000000c00 */
[----:B------:R2:W1:Y:S04]  /*a530*/  @P0 LDS.128 R120, [R4+0x400] ;  /* 0x0004000004780984 */ /* 0x0004680000000c00 */
[----:B------:R2:W1:Y:S04]  /*a540*/  @P0 LDS.128 R128, [R3+0x400] ;  /* 0x0004000003800984 */ /* 0x0004680000000c00 */
[----:B------:R2:W1:Y:S02]  /*a550*/  @P0 LDS.128 R136, [R100+0x400] ;  /* 0x0004000064880984 */ /* 0x0004640000000c00 */
.L_x_135:
[----:B------:R-:W-:Y:S05]  /*a560*/  BSYNC B1 ;  /* 0x0000000000017941 */ /* 0x000fea0003800000 */
.L_x_134:
[----:B--2---:R-:W-:Y:S05]  /*a570*/  VIADD R0, R71, 0xc0 ;  /* 0x000000c047007836 */ /* 0x004fea0000000000 */
[----:B------:R-:W-:Y:S04]  /*a580*/  SHF.R.U32.HI R0, RZ, 0x15, R0 ;  /* 0x00000015ff007819 */ /* 0x000fe80000011600 */
[----:B------:R-:W-:Y:S11]  /*a590*/  LOP3.LUT P0, RZ, R0, 0x3, R151, 0x48, !PT ;  /* 0x0000000300ff7812 */ /* 0x000ff60007804897 */
[----:B------:R-:W-:Y:S02]  /*a5a0*/  @!UPT UIADD3 URZ, UPT, UPT, URZ, URZ, URZ ;  /* 0x000000fffffff290 */ /* 0x000fe4000fffe0ff */
[----:B------:R-:W-:Y:S05]  /*a5b0*/  @!P0 BRA `(.L_x_139) ;  /* 0x0000000000408947 */ /* 0x000fea0003800000 */
[----:B------:R-:W2:Y:S01]  /*a5c0*/  LDCU.64 UR8, c[0x4][0x70] ;  /* 0x01000e00ff0877ac */ /* 0x000ea20008000a00 */
[----:B------:R-:W-:Y:S01]  /*a5d0*/  MOV R3, 0x0 ;  /* 0x0000000000037802 */ /* 0x000fe20000000f00 */
[----:B------:R-:W-:Y:S02]  /*a5e0*/  HFMA2 R12, -RZ, RZ, 0, 5.9604644775390625e-08 ;  /* 0x00000001ff0c7431 */ /* 0x000fe400000001ff */
[----:B-1----:R-:W-:Y:S02]  /*a5f0*/  IMAD.MOV.U32 R8, RZ, RZ, 0x192 ;  /* 0x00000192ff087424 */ /* 0x002fe400078e00ff */
[----:B------:R-:W-:Y:S01]  /*a600*/  IMAD.MOV.U32 R13, RZ, RZ, RZ ;  /* 0x000000ffff0d7224 */ /* 0x000fe200078e00ff */
[----:B------:R-:W1:Y:S01]  /*a610*/  LDCU.64 UR6, c[0x4][0x78] ;  /* 0x01000f00ff0677ac */ /* 0x000e620008000a00 */
[----:B------:R-:W3:Y:S01]  /*a620*/  LDC.64 R2, c[0x4][R3] ;  /* 0x0100000003027b82 */ /* 0x000ee20000000a00 */
[----:B------:R-:W5:Y:S01]  /*a630*/  LDCU.64 UR4, c[0x4][0x10] ;  /* 0x01000200ff0477ac */ /* 0x000f620008000a00 */
[----:B--2---:R-:W-:Y:S01]  /*a640*/  MOV R5, UR9 ;  /* 0x0000000900057c02 */ /* 0x004fe20008000f00 */
[----:B------:R-:W-:Y:S01]  /*a650*/  IMAD.U32 R4, RZ, RZ, UR8 ;  /* 0x00000008ff047e24 */ /* 0x000fe2000f8e00ff */
[----:B-1----:R-:W-:Y:S01]  /*a660*/  MOV R7, UR7 ;  /* 0x0000000700077c02 */ /* 0x002fe20008000f00 */
[----:B------:R-:W-:Y:S01]  /*a670*/  IMAD.U32 R6, RZ, RZ, UR6 ;  /* 0x00000006ff067e24 */ /* 0x000fe2000f8e00ff */
[----:B-----5:R-:W-:Y:S01]  /*a680*/  MOV R11, UR5 ;  /* 0x00000005000b7c02 */ /* 0x020fe20008000f00 */
[----:B------:R-:W-:Y:S02]  /*a690*/  IMAD.U32 R10, RZ, RZ, UR4 ;  /* 0x00000004ff0a7e24 */ /* 0x000fe4000f8e00ff */
[----:B------:R-:W-:Y:S07]  /*a6a0*/  LEPC R20, `(.L_x_139) ;  /* 0x000000001014794e */ /* 0x000fee0000000000 */
[----:B---34-:R-:W-:Y:S05]  /*a6b0*/  CALL.ABS.NOINC R2 ;  /* 0x0000000002007343 */ /* 0x018fea0003c00000 */
.L_x_139:
[----:B------:R-:W-:Y:S01]  /*a6c0*/  ISETP.NE.AND P0, PT, R163, RZ, PT ;  /* 0x000000ffa300720c */ /* 0x000fe20003f05270 */
[----:B------:R-:W-:Y:S05]  /*a6d0*/  WARPSYNC.ALL ;  /* 0x0000000000007948 */ /* 0x000fea0003800000 */
[----:B------:R-:W-:Y:S01]  /*a6e0*/  R2UR UR4, R71 ;  /* 0x00000000470472ca */ /* 0x000fe200000e0000 */
[--C-:B---3--:R-:W-:Y:S01]  /*a6f0*/  HADD2.F32 R72, -RZ, R80.reuse.H0_H0 ;  /* 0x20000050ff487230 */ /* 0x108fe20000004100 */
[----:B------:R-:W-:Y:S01]  /*a700*/  IADD3 R167, PT, PT, R167, 0xd0, RZ ;  /* 0x000000d0a7a77810 */ /* 0x000fe20007ffe0ff */
[----:B------:R-:W-:Y:S01]  /*a710*/  HADD2.F32 R74, -RZ, R80.H1_H1 ;  /* 0x30000050ff4a7230 */ /* 0x000fe20000004100 */
[----:B------:R-:W-:Y:S01]  /*a720*/  BSSY.RECONVERGENT B0, `(.L_x_140) ;  /* 0x00000fd000007945 */ /* 0x000fe20003800200 */
[--C-:B------:R-:W-:Y:S01]  /*a730*/  HADD2.F32 R75, -RZ, R81.reuse.H0_H0 ;  /* 0x20000051ff4b7230 */ /* 0x100fe20000004100 */
[----:B------:R-:W-:Y:S01]  /*a740*/  LOP3.LUT R167, R167, 0xfefffff8, RZ, 0xc0, !PT ;  /* 0xfefffff8a7a77812 */ /* 0x000fe200078ec0ff */
[----:B------:R-:W-:Y:S02]  /*a750*/  HADD2.F32 R76, -RZ, R81.H1_H1 ;  /* 0x30000051ff4c7230 */ /* 0x000fe40000004100 */
[--C-:B------:R-:W-:Y:S02]  /*a760*/  HADD2.F32 R77, -RZ, R82.reuse.H0_H0 ;  /* 0x20000052ff4d7230 */ /* 0x100fe40000004100 */
[----:B------:R-:W-:Y:S02]  /*a770*/  HADD2.F32 R78, -RZ, R82.H1_H1 ;  /* 0x30000052ff4e7230 */ /* 0x000fe40000004100 */
[----:B-1----:R-:W1:Y:S01]  /*a780*/  LDTM.x64 R4, tmem[UR4+0xc0] ;  /* 0x0000c004000479ee */ /* 0x002e620008340000 */
[----:B------:R-:W-:Y:S01]  /*a790*/  NOP ;  /* 0x0000000000007918 */ /* 0x000fe20000000000 */
[----:B-1----:R1:W-:Y:S01]  /*a7a0*/  SYNCS.ARRIVE.TRANS64.RED.A1T0 RZ, [R167+URZ], RZ ;  /* 0x000000ffa7ff79a7 */ /* 0x0023e200081004ff */
[--C-:B------:R-:W-:Y:S02]  /*a7b0*/  HADD2.F32 R79, -RZ, R83.reuse.H0_H0 ;  /* 0x20000053ff4f7230 */ /* 0x100fe40000004100 */
[----:B------:R-:W-:Y:S02]  /*a7c0*/  HADD2.F32 R80, -RZ, R83.H1_H1 ;  /* 0x30000053ff507230 */ /* 0x000fe40000004100 */
[--C-:B----4-:R-:W-:Y:S02]  /*a7d0*/  HADD2.F32 R81, -RZ, R88.reuse.H0_H0 ;  /* 0x20000058ff517230 */ /* 0x110fe40000004100 */
[----:B------:R-:W-:Y:S02]  /*a7e0*/  HADD2.F32 R83, -RZ, R88.H1_H1 ;  /* 0x30000058ff537230 */ /* 0x000fe40000004100 */
[--C-:B------:R-:W-:Y:S02]  /*a7f0*/  HADD2.F32 R82, -RZ, R89.reuse.H0_H0 ;  /* 0x20000059ff527230 */ /* 0x100fe40000004100 */
[----:B------:R-:W-:Y:S02]  /*a800*/  HADD2.F32 R84, -RZ, R89.H1_H1 ;  /* 0x30000059ff547230 */ /* 0x000fe40000004100 */
[--C-:B------:R-:W-:Y:S02]  /*a810*/  HADD2.F32 R85, -RZ, R90.reuse.H0_H0 ;  /* 0x2000005aff557230 */ /* 0x100fe40000004100 */
[----:B------:R-:W-:Y:S02]  /*a820*/  HADD2.F32 R86, -RZ, R90.H1_H1 ;  /* 0x3000005aff567230 */ /* 0x000fe40000004100 */
[--C-:B------:R-:W-:Y:S02]  /*a830*/  HADD2.F32 R87, -RZ, R91.reuse.H0_H0 ;  /* 0x2000005bff577230 */ /* 0x100fe40000004100 */
[----:B------:R-:W-:Y:S02]  /*a840*/  HADD2.F32 R88, -RZ, R91.H1_H1 ;  /* 0x3000005bff587230 */ /* 0x000fe40000004100 */
[--C-:B------:R-:W-:Y:S02]  /*a850*/  HADD2.F32 R89, -RZ, R96.reuse.H0_H0 ;  /* 0x20000060ff597230 */ /* 0x100fe40000004100 */
[C---:B------:R-:W-:Y:S01]  /*a860*/  FMUL R4, R70.reuse, R4 ;  /* 0x0000000446047220 */ /* 0x040fe20000400000 */
[C---:B------:R-:W-:Y:S01]  /*a870*/  FMUL R5, R70.reuse, R5 ;  /* 0x0000000546057220 */ /* 0x040fe20000400000 */
[C---:B------:R-:W-:Y:S01]  /*a880*/  FMUL R6, R70.reuse, R6 ;  /* 0x0000000646067220 */ /* 0x040fe20000400000 */
[C---:B------:R-:W-:Y:S01]  /*a890*/  FMUL R7, R70.reuse, R7 ;  /* 0x0000000746077220 */ /* 0x040fe20000400000 */
[C---:B------:R-:W-:Y:S01]  /*a8a0*/  FFMA R4, R73.reuse, R72, R4 ;  /* 0x0000004849047223 */ /* 0x040fe20000000004 */
[C---:B------:R-:W-:Y:S01]  /*a8b0*/  FFMA R5, R73.reuse, R74, R5 ;  /* 0x0000004a49057223 */ /* 0x040fe20000000005 */
[C---:B------:R-:W-:Y:S01]  /*a8c0*/  FFMA R6, R73.reuse, R75, R6 ;  /* 0x0000004b49067223 */ /* 0x040fe20000000006 */
[----:B------:R-:W-:Y:S01]  /*a8d0*/  FFMA R7, R73, R76, R7 ;  /* 0x0000004c49077223 */ /* 0x000fe20000000007 */
[C---:B------:R-:W-:Y:S01]  /*a8e0*/  FMUL R8, R70.reuse, R8 ;  /* 0x0000000846087220 */ /* 0x040fe20000400000 */
[C---:B------:R-:W-:Y:S01]  /*a8f0*/  FMUL R9, R70.reuse, R9 ;  /* 0x0000000946097220 */ /* 0x040fe20000400000 */
[----:B------:R-:W-:Y:S01]  /*a900*/  F2FP.F16.F32.PACK_AB R4, R5, R4 ;  /* 0x000000040504723e */ /* 0x000fe200000000ff */
[C---:B------:R-:W-:Y:S01]  /*a910*/  FMUL R10, R70.reuse, R10 ;  /* 0x0000000a460a7220 */ /* 0x040fe20000400000 */
[----:B------:R-:W-:Y:S01]  /*a920*/  F2FP.F16.F32.PACK_AB R5, R7, R6 ;  /* 0x000000060705723e */ /* 0x000fe200000000ff */
[C---:B------:R-:W-:Y:S01]  /*a930*/  FFMA R8, R73.reuse, R77, R8 ;  /* 0x0000004d49087223 */ /* 0x040fe20000000008 */
[C---:B------:R-:W-:Y:S01]  /*a940*/  FFMA R9, R73.reuse, R78, R9 ;  /* 0x0000004e49097223 */ /* 0x040fe20000000009 */
[----:B------:R-:W-:Y:S01]  /*a950*/  FFMA R10, R73, R79, R10 ;  /* 0x0000004f490a7223 */ /* 0x000fe2000000000a */
[C---:B------:R-:W-:Y:S01]  /*a960*/  FMUL R11, R70.reuse, R11 ;  /* 0x0000000b460b7220 */ /* 0x040fe20000400000 */
[C---:B------:R-:W-:Y:S01]  /*a970*/  FMUL R0, R70.reuse, R12 ;  /* 0x0000000c46007220 */ /* 0x040fe20000400000 */
[C---:B------:R-:W-:Y:S01]  /*a980*/  FMUL R2, R70.reuse, R13 ;  /* 0x0000000d46027220 */ /* 0x040fe20000400000 */
[----:B------:R-:W-:Y:S01]  /*a990*/  F2FP.F16.F32.PACK_AB R6, R9, R8 ;  /* 0x000000080906723e */ /* 0x000fe200000000ff */
[C---:B------:R-:W-:Y:S01]  /*a9a0*/  FFMA R11, R73.reuse, R80, R11 ;  /* 0x00000050490b7223 */ /* 0x040fe2000000000b */
[C---:B------:R-:W-:Y:S01]  /*a9b0*/  FFMA R0, R73.reuse, R81, R0 ;  /* 0x0000005149007223 */ /* 0x040fe20000000000 */
[----:B------:R-:W-:Y:S01]  /*a9c0*/  FFMA R2, R73, R83, R2 ;  /* 0x0000005349027223 */ /* 0x000fe20000000002 */
[C---:B------:R-:W-:Y:S01]  /*a9d0*/  FMUL R3, R70.reuse, R14 ;  /* 0x0000000e46037220 */ /* 0x040fe20000400000 */
[C---:B------:R-:W-:Y:S01]  /*a9e0*/  FMUL R15, R70.reuse, R15 ;  /* 0x0000000f460f7220 */ /* 0x040fe20000400000 */
[----:B------:R-:W-:Y:S01]  /*a9f0*/  F2FP.F16.F32.PACK_AB R7, R11, R10 ;  /* 0x0000000a0b07723e */ /* 0x000fe200000000ff */
[----:B------:R-:W-:Y:S01]  /*aa00*/  FMUL R12, R70, R16 ;  /* 0x00000010460c7220 */ /* 0x000fe20000400000 */
[----:B------:R-:W-:Y:S01]  /*aa10*/  F2FP.F16.F32.PACK_AB R8, R2, R0 ;  /* 0x000000000208723e */ /* 0x000fe200000000ff */
[C---:B------:R-:W-:Y:S01]  /*aa20*/  FFMA R3, R73.reuse, R82, R3 ;  /* 0x0000005249037223 */ /* 0x040fe20000000003 */
[C---:B------:R-:W-:Y:S01]  /*aa30*/  FFMA R15, R73.reuse, R84, R15 ;  /* 0x00000054490f7223 */ /* 0x040fe2000000000f */
[----:B------:R1:W-:Y:S01]  /*aa40*/  STS.128 [R166+UR44+0xc400], R4 ;  /* 0x00c40004a6007988 */ /* 0x0003e20008000c2c */
[----:B------:R-:W-:Y:S01]  /*aa50*/  FFMA R12, R73, R85, R12 ;  /* 0x00000055490c7223 */ /* 0x000fe2000000000c */
[C---:B------:R-:W-:Y:S01]  /*aa60*/  FMUL R13, R70.reuse, R17 ;  /* 0x00000011460d7220 */ /* 0x040fe20000400000 */
[C---:B------:R-:W-:Y:S01]  /*aa70*/  FMUL R14, R70.reuse, R18 ;  /* 0x00000012460e7220 */ /* 0x040fe20000400000 */
[----:B------:R-:W-:Y:S01]  /*aa80*/  F2FP.F16.F32.PACK_AB R9, R15, R3 ;  /* 0x000000030f09723e */ /* 0x000fe200000000ff */
[C---:B------:R-:W-:Y:S01]  /*aa90*/  FMUL R19, R70.reuse, R19 ;  /* 0x0000001346137220 */ /* 0x040fe20000400000 */
[C---:B------:R-:W-:Y:S01]  /*aaa0*/  FFMA R13, R73.reuse, R86, R13 ;  /* 0x00000056490d7223 */ /* 0x040fe2000000000d */
[C---:B------:R-:W-:Y:S01]  /*aab0*/  FFMA R14, R73.reuse, R87, R14 ;  /* 0x00000057490e7223 */ /* 0x040fe2000000000e */
[----:B------:R-:W-:Y:S02]  /*aac0*/  HADD2.F32 R90, -RZ, R96.H1_H1 ;  /* 0x30000060ff5a7230 */ /* 0x000fe40000004100 */
[----:B------:R-:W-:Y:S01]  /*aad0*/  FFMA R19, R73, R88, R19 ;  /* 0x0000005849137223 */ /* 0x000fe20000000013 */
[C---:B------:R-:W-:Y:S01]  /*aae0*/  FMUL R16, R70.reuse, R20 ;  /* 0x0000001446107220 */ /* 0x040fe20000400000 */
[----:B------:R-:W-:Y:S01]  /*aaf0*/  F2FP.F16.F32.PACK_AB R10, R13, R12 ;  /* 0x0000000c0d0a723e */ /* 0x000fe200000000ff */
[--C-:B------:R-:W-:Y:S02]  /*ab00*/  HADD2.F32 R91, -RZ, R97.reuse.H0_H0 ;  /* 0x20000061ff5b7230 */ /* 0x100fe40000004100 */
[C---:B------:R-:W-:Y:S01]  /*ab10*/  FMUL R17, R70.reuse, R21 ;  /* 0x0000001546117220 */ /* 0x040fe20000400000 */
[----:B------:R-:W-:Y:S01]  /*ab20*/  F2FP.F16.F32.PACK_AB R11, R19, R14 ;  /* 0x0000000e130b723e */ /* 0x000fe200000000ff */
[C---:B------:R-:W-:Y:S01]  /*ab30*/  FFMA R16, R73.reuse, R89, R16 ;  /* 0x0000005949107223 */ /* 0x040fe20000000010 */
[----:B------:R-:W-:Y:S02]  /*ab40*/  HADD2.F32 R92, -RZ, R97.H1_H1 ;  /* 0x30000061ff5c7230 */ /* 0x000fe40000004100 */
[----:B------:R-:W-:Y:S01]  /*ab50*/  FFMA R17, R73, R90, R17 ;  /* 0x0000005a49117223 */ /* 0x000fe20000000011 */
[C---:B------:R-:W-:Y:S01]  /*ab60*/  FMUL R18, R70.reuse, R22 ;  /* 0x0000001646127220 */ /* 0x040fe20000400000 */
[----:B------:R1:W-:Y:S01]  /*ab70*/  STS.128 [R168+0xc400], R8 ;  /* 0x00c40008a8007388 */ /* 0x0003e20000000c00 */
[--C-:B------:R-:W-:Y:S02]  /*ab80*/  HADD2.F32 R93, -RZ, R98.reuse.H0_H0 ;  /* 0x20000062ff5d7230 */ /* 0x100fe40000004100 */
[C---:B------:R-:W-:Y:S01]  /*ab90*/  FMUL R23, R70.reuse, R23 ;  /* 0x0000001746177220 */ /* 0x040fe20000400000 */
[----:B------:R-:W-:Y:S01]  /*aba0*/  F2FP.F16.F32.PACK_AB R16, R17, R16 ;  /* 0x000000101110723e */ /* 0x000fe200000000ff */
[C---:B------:R-:W-:Y:S01]  /*abb0*/  FFMA R18, R73.reuse, R91, R18 ;  /* 0x0000005b49127223 */ /* 0x040fe20000000012 */
[----:B------:R-:W-:Y:S02]  /*abc0*/  HADD2.F32 R94, -RZ, R98.H1_H1 ;  /* 0x30000062ff5e7230 */ /* 0x000fe40000004100 */
[----:B------:R-:W-:Y:S01]  /*abd0*/  FFMA R23, R73, R92, R23 ;  /* 0x0000005c49177223 */ /* 0x000fe20000000017 */
[C---:B------:R-:W-:Y:S01]  /*abe0*/  FMUL R20, R70.reuse, R24 ;  /* 0x0000001846147220 */ /* 0x040fe20000400000 */
[--C-:B------:R-:W-:Y:S02]  /*abf0*/  HADD2.F32 R95, -RZ, R99.reuse.H0_H0 ;  /* 0x20000063ff5f7230 */ /* 0x100fe40000004100 */
[C---:B------:R-:W-:Y:S01]  /*ac00*/  FMUL R21, R70.reuse, R25 ;  /* 0x0000001946157220 */ /* 0x040fe20000400000 */
[----:B------:R-:W-:Y:S01]  /*ac10*/  HADD2.F32 R96, -RZ, R99.H1_H1 ;  /* 0x30000063ff607230 */ /* 0x000fe20000004100 */
[----:B------:R-:W-:Y:S01]  /*ac20*/  F2FP.F16.F32.PACK_AB R17, R23, R18 ;  /* 0x000000121711723e */ /* 0x000fe200000000ff */
[C---:B------:R-:W-:Y:S01]  /*ac30*/  FFMA R20, R73.reuse, R93, R20 ;  /* 0x0000005d49147223 */ /* 0x040fe20000000014 */
        /* <DEDUP_REMOVED lines=16> */
[--C-:B------:R-:W-:Y:S01]  /*ad40*/  HADD2.F32 R101, -RZ, R106.reuse.H0_H0 ;  /* 0x2000006aff657230 */ /* 0x100fe20000004100 */
[----:B------:R1:W-:Y:S01]  /*ad50*/  STS.128 [R165+0xc400], R16 ;  /* 0x00c40010a5007388 */ /* 0x0003e20000000c00 */
        /* <DEDUP_REMOVED lines=69> */
[C---:B------:R-:W-:Y:S01]  /*b1b0*/  FFMA R45, R73.reuse, R118, R45 ;  /* 0x00000076492d7223 */ /* 0x040fe2000000002d */
[C---:B------:R-:W-:Y:S01]  /*b1c0*/  FMUL R46, R70.reuse, R50 ;  /* 0x00000032462e7220 */ /* 0x040fe20000400000 */
[--C-:B------:R-:W-:Y:S02]  /*b1d0*/  HADD2.F32 R121, -RZ, R128.reuse.H0_H0 ;  /* 0x20000080ff797230 */ /* 0x100fe40000004100 */
[C---:B------:R-:W-:Y:S01]  /*b1e0*/  FMUL R51, R70.reuse, R51 ;  /* 0x0000003346337220 */ /* 0x040fe20000400000 */
[----:B------:R-:W-:Y:S02]  /*b1f0*/  HADD2.F32 R122, -RZ, R128.H1_H1 ;  /* 0x30000080ff7a7230 */ /* 0x000fe40000004100 */
[C---:B------:R-:W-:Y:S01]  /*b200*/  FMUL R48, R70.reuse, R52 ;  /* 0x0000003446307220 */ /* 0x040fe20000400000 */
[--C-:B------:R-:W-:Y:S02]  /*b210*/  HADD2.F32 R123, -RZ, R129.reuse.H0_H0 ;  /* 0x20000081ff7b7230 */ /* 0x100fe40000004100 */
[C---:B------:R-:W-:Y:S01]  /*b220*/  FMUL R49, R70.reuse, R53 ;  /* 0x0000003546317220 */ /* 0x040fe20000400000 */
[C---:B------:R-:W-:Y:S01]  /*b230*/  FFMA R46, R73.reuse, R119, R46 ;  /* 0x00000077492e7223 */ /* 0x040fe2000000002e */
[----:B------:R-:W-:Y:S02]  /*b240*/  HADD2.F32 R124, -RZ, R129.H1_H1 ;  /* 0x30000081ff7c7230 */ /* 0x000fe40000004100 */
[C---:B------:R-:W-:Y:S01]  /*b250*/  FMUL R50, R70.reuse, R54 ;  /* 0x0000003646327220 */ /* 0x040fe20000400000 */
[C---:B------:R-:W-:Y:S01]  /*b260*/  FFMA R51, R73.reuse, R120, R51 ;  /* 0x0000007849337223 */ /* 0x040fe20000000033 */
        /* <DEDUP_REMOVED lines=11> */
[----:B------:R-:W-:Y:S01]  /*b320*/  FFMA R55, R73, R124, R55 ;  /* 0x0000007c49377223 */ /* 0x000fe20000000037 */
[--C-:B------:R-:W-:Y:S02]  /*b330*/  HADD2.F32 R129, -RZ, R136.reuse.H0_H0 ;  /* 0x20000088ff817230 */ /* 0x100fe40000004100 */
[C---:B------:R-:W-:Y:S01]  /*b340*/  FMUL R59, R70.reuse, R59 ;  /* 0x0000003b463b7220 */ /* 0x040fe20000400000 */
[----:B------:R-:W-:Y:S01]  /*b350*/  F2FP.F16.F32.PACK_AB R42, R45, R44 ;  /* 0x0000002c2d2a723e */ /* 0x000fe200000000ff */
[----:B------:R-:W-:Y:S01]  /*b360*/  FFMA R52, R73, R125, R52 ;  /* 0x0000007d49347223 */ /* 0x000fe20000000034 */
[----:B------:R-:W-:Y:S01]  /*b370*/  F2FP.F16.F32.PACK_AB R43, R51, R46 ;  /* 0x0000002e332b723e */ /* 0x000fe200000000ff */
[----:B------:R-:W-:Y:S02]  /*b380*/  HADD2.F32 R130, -RZ, R136.H1_H1 ;  /* 0x30000088ff827230 */ /* 0x000fe40000004100 */
[C---:B------:R-:W-:Y:S01]  /*b390*/  FMUL R56, R70.reuse, R60 ;  /* 0x0000003c46387220 */ /* 0x040fe20000400000 */
[C---:B------:R-:W-:Y:S01]  /*b3a0*/  FFMA R53, R73.reuse, R126, R53 ;  /* 0x0000007e49357223 */ /* 0x040fe20000000035 */
[--C-:B------:R-:W-:Y:S01]  /*b3b0*/  HADD2.F32 R131, -RZ, R137.reuse.H0_H0 ;  /* 0x20000089ff837230 */ /* 0x100fe20000004100 */
[----:B------:R1:W-:Y:S01]  /*b3c0*/  STS.128 [R171+0xc400], R40 ;  /* 0x00c40028ab007388 */ /* 0x0003e20000000c00 */
        /* <DEDUP_REMOVED lines=15> */
[----:B------:R-:W-:Y:S02]  /*b4c0*/  HADD2.F32 R136, -RZ, R139.H1_H1 ;  /* 0x3000008bff887230 */ /* 0x000fe40000004100 */
[C---:B------:R-:W-:Y:S01]  /*b4d0*/  FMUL R62, R70.reuse, R66 ;  /* 0x00000042463e7220 */ /* 0x040fe20000400000 */
[----:B------:R-:W-:Y:S01]  /*b4e0*/  F2FP.F16.F32.PACK_AB R49, R55, R50 ;  /* 0x000000323731723e */ /* 0x000fe200000000ff */
        /* <DEDUP_REMOVED lines=32> */
.L_x_141:
[----:B------:R-:W-:Y:S05]  /*b6f0*/  BSYNC.RECONVERGENT B0 ;  /* 0x0000000000007941 */ /* 0x000fea0003800200 */
.L_x_140:
[----:B------:R-:W-:Y:S01]  /*b700*/  BAR.SYNC.DEFER_BLOCKING 0x1, 0x80 ;  /* 0x0042000000007b1d */ /* 0x000fe20000010000 */
[----:B------:R-:W-:Y:S01]  /*b710*/  UISETP.NE.AND UP0, UPT, UR52, -0x4, UPT ;  /* 0xfffffffc3400788c */ /* 0x000fe2000bf05270 */
[----:B------:R-:W-:Y:S08]  /*b720*/  IADD3 R68, PT, PT, R68, 0x1, RZ ;  /* 0x0000000144447810 */ /* 0x000ff00007ffe0ff */
[----:B------:R-:W-:Y:S05]  /*b730*/  BRA.U !UP0, `(.L_x_142) ;  /* 0x0000000108287547 */ /* 0x000fea000b800000 */
[----:B------:R-:W-:Y:S01]  /*b740*/  ISETP.NE.AND P0, PT, R164, RZ, PT ;  /* 0x000000ffa400720c */ /* 0x000fe20003f05270 */
[----:B------:R-:W-:Y:S01]  /*b750*/  IMAD.U32 R3, RZ, RZ, UR46 ;  /* 0x0000002eff037e24 */ /* 0x000fe2000f8e00ff */
[----:B------:R-:W-:Y:S01]  /*b760*/  UIADD3 UR4, UPT, UPT, UR46, 0x1, URZ ;  /* 0x000000012e047890 */ /* 0x000fe2000fffe0ff */
[----:B------:R-:W-:Y:S03]  /*b770*/  IMAD.U32 R0, RZ, RZ, UR47 ;  /* 0x0000002fff007e24 */ /* 0x000fe6000f8e00ff */
[----:B------:R-:W-:Y:S04]  /*b780*/  UISETP.NE.AND UP0, UPT, UR4, 0x4, UPT ;  /* 0x000000040400788c */ /* 0x000fe8000bf05270 */
[----:B------:R-:W-:Y:S03]  /*b790*/  USEL UR46, UR4, URZ, UP0 ;  /* 0x000000ff042e7287 */ /* 0x000fe60008000000 */
[----:B------:R-:W-:Y:S05]  /*b7a0*/  @P0 LEA R3, R3, UR44, 0x3 ;  /* 0x0000002c03030c11 */ /* 0x000fea000f8e18ff */
[----:B------:R-:W-:Y:S05]  /*b7b0*/  @P0 VIADD R3, R3, 0x70 ;  /* 0x0000007003030836 */ /* 0x000fea0000000000 */
[----:B------:R-:W-:Y:S04]  /*b7c0*/  @P0 PRMT R0, R0, 0x654, R3 ;  /* 0x0000065400000816 */ /* 0x000fe80000000003 */
[----:B------:R2:W-:Y:S03]  /*b7d0*/  @P0 SYNCS.ARRIVE.TRANS64.RED.A1T0 RZ, [R0+URZ], RZ ;  /* 0x000000ff00ff09a7 */ /* 0x0005e600081004ff */
.L_x_142:
[----:B------:R-:W-:Y:S01]  /*b7e0*/  R2UR UR4, R152 ;  /* 0x00000000980472ca */ /* 0x000fe200000e0000 */
[----:B------:R-:W-:Y:S01]  /*b7f0*/  UISETP.NE.AND UP0, UPT, UR62, URZ, UPT ;  /* 0x000000ff3e00728c */ /* 0x000fe2000bf05270 */
[----:B------:R-:W-:Y:S01]  /*b800*/  ISETP.NE.AND P0, PT, R155, 0x2, PT ;  /* 0x000000029b00780c */ /* 0x000fe20003f05270 */
[----:B------:R-:W-:Y:S01]  /*b810*/  UIADD3 UR16, UPT, UPT, UR37, UR63, URZ ;  /* 0x0000003f25107290 */ /* 0x000fe2000fffe0ff */
[----:B------:R-:W-:Y:S01]  /*b820*/  ISETP.NE.AND P1, PT, R68, 0x2, PT ;  /* 0x000000024400780c */ /* 0x000fe20003f25270 */
[----:B------:R-:W-:Y:S01]  /*b830*/  UIADD3 UR52, UPT, UPT, UR52, 0x4, URZ ;  /* 0x0000000434347890 */ /* 0x000fe2000fffe0ff */
[----:B------:R-:W-:Y:S01]  /*b840*/  SEL R3, RZ, 0x1, P0 ;  /* 0x00000001ff037807 */ /* 0x000fe20000000000 */
[----:B------:R-:W-:Y:S01]  /*b850*/  UMOV UR36, UR61 ;  /* 0x0000003d00247c82 */ /* 0x000fe20008000000 */
[----:B--2---:R-:W-:Y:S02]  /*b860*/  SEL R0, RZ, 0x1, P1 ;  /* 0x00000001ff007807 */ /* 0x004fe40000800000 */
[----:B------:R-:W-:Y:S02]  /*b870*/  LOP3.LUT R158, R158, R3, RZ, 0x3c, !PT ;  /* 0x000000039e9e7212 */ /* 0x000fe400078e3cff */
[----:B------:R-:W-:Y:S01]  /*b880*/  LOP3.LUT R159, R159, R0, RZ, 0x3c, !PT ;  /* 0x000000009f9f7212 */ /* 0x000fe200078e3cff */
[----:B------:R-:W-:Y:S01]  /*b890*/  UIADD3 UR20, UPT, UPT, UR38, UR4, URZ ;  /* 0x0000000426147290 */ /* 0x000fe2000fffe0ff */
[----:B------:R-:W-:Y:S02]  /*b8a0*/  SEL R155, R155, RZ, P0 ;  /* 0x000000ff9b9b7207 */ /* 0x000fe40000000000 */
[----:B------:R-:W-:Y:S01]  /*b8b0*/  SEL R68, R68, RZ, P1 ;  /* 0x000000ff44447207 */ /* 0x000fe20000800000 */
[----:B------:R-:W-:Y:S08]  /*b8c0*/  BRA.U UP0, `(.L_x_143) ;  /* 0xffffff9d00b87547 */ /* 0x000ff0000b83ffff */
[----:B------:R-:W2:Y:S01]  /*b8d0*/  LDCU.64 UR4, c[0x0][0x888] ;  /* 0x00011100ff0477ac */ /* 0x000ea20008000a00 */
[----:B------:R-:W3:Y:S01]  /*b8e0*/  LDCU.64 UR6, c[0x0][0x890] ;  /* 0x00011200ff0677ac */ /* 0x000ee20008000a00 */
[----:B--2---:R-:W-:Y:S02]  /*b8f0*/  ISETP.NE.U32.AND P2, PT, RZ, UR4, PT ;  /* 0x00000004ff007c0c */ /* 0x004fe4000bf45070 */
[----:B---3--:R-:W-:Y:S02]  /*b900*/  ISETP.NE.U32.AND P1, PT, RZ, UR6, PT ;  /* 0x00000006ff007c0c */ /* 0x008fe4000bf25070 */
[----:B------:R-:W-:Y:S02]  /*b910*/  ISETP.NE.AND.EX P2, PT, RZ, UR5, PT, P2 ;  /* 0x00000005ff007c0c */ /* 0x000fe4000bf45320 */
[----:B------:R-:W-:-:S13]  /*b920*/  ISETP.NE.AND.EX P0, PT, RZ, UR7, PT, P1 ;  /* 0x00000007ff007c0c */ /* 0x000fda000bf05310 */
[----:B------:R-:W-:Y:S05]  /*b930*/  @P2 BRA P0, `(.L_x_144) ;  /* 0x00000000003c2947 */ /* 0x000fea0000000000 */
[----:B------:R-:W-:-:S13]  /*b940*/  ISETP.NE.AND.EX P1, PT, RZ, UR7, PT, P1 ;  /* 0x00000007ff007c0c */ /* 0x000fda000bf25310 */
[----:B------:R-:W-:Y:S05]  /*b950*/  @P1 BRA `(.L_x_145) ;  /* 0x00000000000c1947 */ /* 0x000fea0003800000 */
[----:B------:R-:W-:-:S13]  /*b960*/  FSETP.NEU.AND P0, PT, R73, RZ, PT ;  /* 0x000000ff4900720b */ /* 0x000fda0003f0d000 */
[----:B------:R-:W-:Y:S05]  /*b970*/  @!P0 EXIT ;  /* 0x000000000000894d */ /* 0x000fea0003800000 */
[----:B------:R-:W-:Y:S05]  /*b980*/  BRA `(.L_x_144) ;  /* 0x0000000000287947 */ /* 0x000fea0003800000 */
.L_x_145:
[----:B------:R-:W-:Y:S01]  /*b990*/  ISETP.NE.AND P0, PT, R154, RZ, PT ;  /* 0x000000ff9a00720c */ /* 0x000fe20003f05270 */
[----:B------:R-:W-:-:S12]  /*b9a0*/  BSSY.RECONVERGENT B0, `(.L_x_144) ;  /* 0x0000008000007945 */ /* 0x000fd80003800200 */
[----:B------:R-:W-:Y:S05]  /*b9b0*/  @P0 BRA `(.L_x_146) ;  /* 0x0000000000100947 */ /* 0x000fea0003800000 */
[----:B------:R-:W-:-:S04]  /*b9c0*/  ISETP.NE.U32.AND P0, PT, RZ, UR4, PT ;  /* 0x00000004ff007c0c */ /* 0x000fc8000bf05070 */
[----:B------:R-:W-:-:S13]  /*b9d0*/  ISETP.NE.AND.EX P0, PT, RZ, UR5, PT, P0 ;  /* 0x00000005ff007c0c */ /* 0x000fda000bf05300 */
[----:B------:R-:W-:Y:S05]  /*b9e0*/  @!P0 EXIT ;  /* 0x000000000000894d */ /* 0x000fea0003800000 */
[----:B------:R-:W-:Y:S05]  /*b9f0*/  BRA `(.L_x_147) ;  /* 0x0000000000087947 */ /* 0x000fea0003800000 */
.L_x_146:
[----:B------:R-:W-:-:S13]  /*ba00*/  FSETP.NEU.AND P0, PT, R73, RZ, PT ;  /* 0x000000ff4900720b */ /* 0x000fda0003f0d000 */
[----:B------:R-:W-:Y:S05]  /*ba10*/  @!P0 EXIT ;  /* 0x000000000000894d */ /* 0x000fea0003800000 */
.L_x_147:
[----:B------:R-:W-:Y:S05]  /*ba20*/  BSYNC.RECONVERGENT B0 ;  /* 0x0000000000007941 */ /* 0x000fea0003800200 */
.L_x_144:
[----:B------:R-:W-:Y:S01]  /*ba30*/  ULEA UR6, UR46, UR44, 0x3 ;  /* 0x0000002c2e067291 */ /* 0x000fe2000f8e18ff */
[----:B------:R-:W-:-:S04]  /*ba40*/  DEPBAR.LE SB0, 0x0 ;  /* 0x000080000000791a */ /* 0x000fc80000000000 */
[----:B------:R-:W-:-:S04]  /*ba50*/  UIADD3 UR6, UPT, UPT, UR6, 0x70, URZ ;  /* 0x0000007006067890 */ /* 0x000fc8000fffe0ff */
[----:B------:R-:W-:-:S09]  /*ba60*/  UPRMT UR6, UR47, 0x654, UR6 ;  /* 0x000006542f067896 */ /* 0x000fd20008000006 */
[----:B------:R-:W-:Y:S01]  /*ba70*/  SYNCS.ARRIVE.TRANS64.RED.A1T0 RZ, [UR6], RZ ;  /* 0x000000ffffff79a7 */ /* 0x000fe20008100406 */
[----:B------:R-:W-:Y:S05]  /*ba80*/  EXIT ;  /* 0x000000000000794d */ /* 0x000fea0003800000 */
.L_x_24:
[----:B--2---:R2:W3:Y:S02]  /*ba90*/  SYNCS.PHASECHK.TRANS64.TRYWAIT P0, [R3+URZ+0xf0], R2 ;  /* 0x0000f002030075a7 */ /* 0x0044e400080011ff */
[----:B---3--:R-:W-:Y:S05]  /*baa0*/  @!P0 NANOSLEEP.SYNCS 0x989680 ;  /* 0x009896800000895d */ /* 0x008fea0003900000 */
[----:B------:R-:W3:Y:S02]  /*bab0*/  @!P0 SYNCS.PHASECHK.TRANS64 P0, [R3+URZ+0xf0], R2 ;  /* 0x0000f002030085a7 */ /* 0x000ee400080010ff */
[----:B---3--:R-:W-:Y:S05]  /*bac0*/  @!P0 BRA `(.L_x_24) ;  /* 0xfffffffc00f08947 */ /* 0x008fea000383ffff */
[----:B------:R-:W-:Y:S05]  /*bad0*/  BRA `(.L_x_148) ;  /* 0xffffff5c00e07947 */ /* 0x000fea000383ffff */
.L_x_27:
[----:B-1----:R-:W-:-:S07]  /*bae0*/  MOV R0, UR33 ;  /* 0x0000002100007c02 */ /* 0x002fce0008000f00 */
.L_x_149:
[----:B-1----:R1:W2:Y:S02]  /*baf0*/  SYNCS.PHASECHK.TRANS64.TRYWAIT P0, [R0+URZ+0x28], R3 ;  /* 0x00002803000075a7 */ /* 0x0022a400080011ff */
[----:B--2---:R-:W-:Y:S05]  /*bb00*/  @!P0 NANOSLEEP.SYNCS 0x989680 ;  /* 0x009896800000895d */ /* 0x004fea0003900000 */
[----:B------:R-:W2:Y:S02]  /*bb10*/  @!P0 SYNCS.PHASECHK.TRANS64 P0, [R0+URZ+0x28], R3 ;  /* 0x00002803000085a7 */ /* 0x000ea400080010ff */
[----:B--2---:R-:W-:Y:S05]  /*bb20*/  @!P0 BRA `(.L_x_149) ;  /* 0xfffffffc00f08947 */ /* 0x004fea000383ffff */
[----:B------:R-:W-:Y:S05]  /*bb30*/  BRA `(.L_x_26) ;  /* 0xffffff6000387947 */ /* 0x000fea000383ffff */
.L_x_34:
[----:B-1----:R-:W-:-:S07]  /*bb40*/  MOV R0, UR17 ;  /* 0x0000001100007c02 */ /* 0x002fce0008000f00 */
.L_x_150:
[----:B-1----:R1:W2:Y:S02]  /*bb50*/  SYNCS.PHASECHK.TRANS64.TRYWAIT P0, [R0+URZ+0x28], R3 ;  /* 0x00002803000075a7 */ /* 0x0022a400080011ff */
[----:B--2---:R-:W-:Y:S05]  /*bb60*/  @!P0 NANOSLEEP.SYNCS 0x989680 ;  /* 0x009896800000895d */ /* 0x004fea0003900000 */
[----:B------:R-:W2:Y:S02]  /*bb70*/  @!P0 SYNCS.PHASECHK.TRANS64 P0, [R0+URZ+0x28], R3 ;  /* 0x00002803000085a7 */ /* 0x000ea400080010ff */
[----:B--2---:R-:W-:Y:S05]  /*bb80*/  @!P0 BRA `(.L_x_150) ;  /* 0xfffffffc00f08947 */ /* 0x004fea000383ffff */
[----:B------:R-:W-:Y:S05]  /*bb90*/  BRA `(.L_x_33) ;  /* 0xffffff6000f87947 */ /* 0x000fea000383ffff */
.L_x_39:
[----:B-1----:R1:W2:Y:S02]  /*bba0*/  SYNCS.PHASECHK.TRANS64.TRYWAIT P0, [R3+URZ+0xa0], R0 ;  /* 0x0000a000030075a7 */ /* 0x0022a400080011ff */
[----:B--2---:R-:W-:Y:S05]  /*bbb0*/  @!P0 NANOSLEEP.SYNCS 0x989680 ;  /* 0x009896800000895d */ /* 0x004fea0003900000 */
[----:B------:R-:W2:Y:S02]  /*bbc0*/  @!P0 SYNCS.PHASECHK.TRANS64 P0, [R3+URZ+0xa0], R0 ;  /* 0x0000a000030085a7 */ /* 0x000ea400080010ff */
[----:B--2---:R-:W-:Y:S05]  /*bbd0*/  @!P0 BRA `(.L_x_39) ;  /* 0xfffffffc00f08947 */ /* 0x004fea000383ffff */
[----:B------:R-:W-:Y:S05]  /*bbe0*/  BRA `(.L_x_151) ;  /* 0xffffff6400a07947 */ /* 0x000fea000383ffff */
.L_x_43:
[----:B-1----:R-:W-:-:S07]  /*bbf0*/  MOV R0, UR4 ;  /* 0x0000000400007c02 */ /* 0x002fce0008000f00 */
.L_x_152:
[----:B-1----:R1:W2:Y:S02]  /*bc00*/  SYNCS.PHASECHK.TRANS64.TRYWAIT P0, [R0+URZ], R3 ;  /* 0x00000003000075a7 */ /* 0x0022a400080011ff */
[----:B--2---:R-:W-:Y:S05]  /*bc10*/  @!P0 NANOSLEEP.SYNCS 0x989680 ;  /* 0x009896800000895d */ /* 0x004fea0003900000 */
[----:B------:R-:W2:Y:S02]  /*bc20*/  @!P0 SYNCS.PHASECHK.TRANS64 P0, [R0+URZ], R3 ;  /* 0x00000003000085a7 */ /* 0x000ea400080010ff */
[----:B--2---:R-:W-:Y:S05]  /*bc30*/  @!P0 BRA `(.L_x_152) ;  /* 0xfffffffc00f08947 */ /* 0x004fea000383ffff */
[----:B------:R-:W-:Y:S05]  /*bc40*/  BRA `(.L_x_153) ;  /* 0xffffff6c00487947 */ /* 0x000fea000383ffff */
.L_x_44:
[----:B------:R-:W-:-:S07]  /*bc50*/  MOV R0, UR5 ;  /* 0x0000000500007c02 */ /* 0x000fce0008000f00 */
.L_x_154:
[----:B-1----:R1:W2:Y:S02]  /*bc60*/  SYNCS.PHASECHK.TRANS64.TRYWAIT P0, [R0+URZ], R3 ;  /* 0x00000003000075a7 */ /* 0x0022a400080011ff */
[----:B--2---:R-:W-:Y:S05]  /*bc70*/  @!P0 NANOSLEEP.SYNCS 0x989680 ;  /* 0x009896800000895d */ /* 0x004fea0003900000 */
[----:B------:R-:W2:Y:S02]  /*bc80*/  @!P0 SYNCS.PHASECHK.TRANS64 P0, [R0+URZ], R3 ;  /* 0x00000003000085a7 */ /* 0x000ea400080010ff */
[----:B--2---:R-:W-:Y:S05]  /*bc90*/  @!P0 BRA `(.L_x_154) ;  /* 0xfffffffc00f08947 */ /* 0x004fea000383ffff */
[----:B------:R-:W-:Y:S05]  /*bca0*/  BRA `(.L_x_155) ;  /* 0xffffff6c00547947 */ /* 0x000fea000383ffff */
.L_x_45:
[----:B------:R-:W-:-:S07]  /*bcb0*/  MOV R0, UR5 ;  /* 0x0000000500007c02 */ /* 0x000fce0008000f00 */
.L_x_156:
[----:B-1----:R1:W2:Y:S02]  /*bcc0*/  SYNCS.PHASECHK.TRANS64.TRYWAIT P0, [R0+URZ], R3 ;  /* 0x00000003000075a7 */ /* 0x0022a400080011ff */
[----:B--2---:R-:W-:Y:S05]  /*bcd0*/  @!P0 NANOSLEEP.SYNCS 0x989680 ;  /* 0x009896800000895d */ /* 0x004fea0003900000 */
[----:B------:R-:W2:Y:S02]  /*bce0*/  @!P0 SYNCS.PHASECHK.TRANS64 P0, [R0+URZ], R3 ;  /* 0x00000003000085a7 */ /* 0x000ea400080010ff */
[----:B--2---:R-:W-:Y:S05]  /*bcf0*/  @!P0 BRA `(.L_x_156) ;  /* 0xfffffffc00f08947 */ /* 0x004fea000383ffff */
[----:B------:R-:W-:Y:S05]  /*bd00*/  BRA `(.L_x_157) ;  /* 0xffffff6c00607947 */ /* 0x000fea000383ffff */
.L_x_46:
[----:B------:R-:W-:-:S07]  /*bd10*/  MOV R0, UR5 ;  /* 0x0000000500007c02 */ /* 0x000fce0008000f00 */
.L_x_158:
[----:B-1----:R1:W2:Y:S02]  /*bd20*/  SYNCS.PHASECHK.TRANS64.TRYWAIT P0, [R0+URZ], R3 ;  /* 0x00000003000075a7 */ /* 0x0022a400080011ff */
[----:B--2---:R-:W-:Y:S05]  /*bd30*/  @!P0 NANOSLEEP.SYNCS 0x989680 ;  /* 0x009896800000895d */ /* 0x004fea0003900000 */
[----:B------:R-:W2:Y:S02]  /*bd40*/  @!P0 SYNCS.PHASECHK.TRANS64 P0, [R0+URZ], R3 ;  /* 0x00000003000085a7 */ /* 0x000ea400080010ff */
[----:B--2---:R-:W-:Y:S05]  /*bd50*/  @!P0 BRA `(.L_x_158) ;  /* 0xfffffffc00f08947 */ /* 0x004fea000383ffff */
[----:B------:R-:W-:Y:S05]  /*bd60*/  BRA `(.L_x_159) ;  /* 0xffffff6c006c7947 */ /* 0x000fea000383ffff */
.L_x_49:
[----:B--2---:R2:W3:Y:S02]  /*bd70*/  SYNCS.PHASECHK.TRANS64.TRYWAIT P0, [R2+URZ+0xe0], R5 ;  /* 0x0000e005020075a7 */ /* 0x0044e400080011ff */
[----:B---3--:R-:W-:Y:S05]  /*bd80*/  @!P0 NANOSLEEP.SYNCS 0x989680 ;  /* 0x009896800000895d */ /* 0x008fea0003900000 */
[----:B------:R-:W3:Y:S02]  /*bd90*/  @!P0 SYNCS.PHASECHK.TRANS64 P0, [R2+URZ+0xe0], R5 ;  /* 0x0000e005020085a7 */ /* 0x000ee400080010ff */
[----:B---3--:R-:W-:Y:S05]  /*bda0*/  @!P0 BRA `(.L_x_49) ;  /* 0xfffffffc00f08947 */ /* 0x008fea000383ffff */
[----:B------:R-:W-:Y:S05]  /*bdb0*/  BRA `(.L_x_160) ;  /* 0xffffff6c00c87947 */ /* 0x000fea000383ffff */
.L_x_50:
[----:B------:R-:W-:-:S07]  /*bdc0*/  MOV R2, UR4 ;  /* 0x0000000400027c02 */ /* 0x000fce0008000f00 */
.L_x_161:
[----:B--2---:R2:W3:Y:S02]  /*bdd0*/  SYNCS.PHASECHK.TRANS64.TRYWAIT P0, [R2+URZ+0xb0], R5 ;  /* 0x0000b005020075a7 */ /* 0x0044e400080011ff */
[----:B---3--:R-:W-:Y:S05]  /*bde0*/  @!P0 NANOSLEEP.SYNCS 0x989680 ;  /* 0x009896800000895d */ /* 0x008fea0003900000 */
[----:B------:R-:W3:Y:S02]  /*bdf0*/  @!P0 SYNCS.PHASECHK.TRANS64 P0, [R2+URZ+0xb0], R5 ;  /* 0x0000b005020085a7 */ /* 0x000ee400080010ff */
[----:B---3--:R-:W-:Y:S05]  /*be00*/  @!P0 BRA `(.L_x_161) ;  /* 0xfffffffc00f08947 */ /* 0x008fea000383ffff */
[----:B------:R-:W-:Y:S05]  /*be10*/  BRA `(.L_x_162) ;  /* 0xffffff6c00d87947 */ /* 0x000fea000383ffff */
.L_x_51:
[----:B--2---:R2:W3:Y:S02]  /*be20*/  SYNCS.PHASECHK.TRANS64.TRYWAIT P1, [R2+URZ+0xa0], R5 ;  /* 0x0000a005020075a7 */ /* 0x0044e400080211ff */
[----:B---3--:R-:W-:Y:S05]  /*be30*/  @!P1 NANOSLEEP.SYNCS 0x989680 ;  /* 0x009896800000995d */ /* 0x008fea0003900000 */
[----:B------:R-:W3:Y:S02]  /*be40*/  @!P1 SYNCS.PHASECHK.TRANS64 P1, [R2+URZ+0xa0], R5 ;  /* 0x0000a005020095a7 */ /* 0x000ee400080210ff */
[----:B---3--:R-:W-:Y:S05]  /*be50*/  @!P1 BRA `(.L_x_51) ;  /* 0xfffffffc00f09947 */ /* 0x008fea000383ffff */
[----:B------:R-:W-:Y:S05]  /*be60*/  BRA `(.L_x_163) ;  /* 0xffffff7000087947 */ /* 0x000fea000383ffff */
.L_x_54:
[----:B------:R-:W-:-:S07]  /*be70*/  MOV R0, UR4 ;  /* 0x0000000400007c02 */ /* 0x000fce0008000f00 */
.L_x_164:
[----:B--2---:R2:W3:Y:S02]  /*be80*/  SYNCS.PHASECHK.TRANS64.TRYWAIT P0, [R0+URZ+0xb0], R3 ;  /* 0x0000b003000075a7 */ /* 0x0044e400080011ff */
[----:B---3--:R-:W-:Y:S05]  /*be90*/  @!P0 NANOSLEEP.SYNCS 0x989680 ;  /* 0x009896800000895d */ /* 0x008fea0003900000 */
[----:B------:R-:W3:Y:S02]  /*bea0*/  @!P0 SYNCS.PHASECHK.TRANS64 P0, [R0+URZ+0xb0], R3 ;  /* 0x0000b003000085a7 */ /* 0x000ee400080010ff */
[----:B---3--:R-:W-:Y:S05]  /*beb0*/  @!P0 BRA `(.L_x_164) ;  /* 0xfffffffc00f08947 */ /* 0x008fea000383ffff */
[----:B------:R-:W-:Y:S05]  /*bec0*/  BRA `(.L_x_53) ;  /* 0xffffff70005c7947 */ /* 0x000fea000383ffff */
.L_x_63:
[----:B--2---:R-:W-:-:S04]  /*bed0*/  MOV R0, UR5 ;  /* 0x0000000500007c02 */ /* 0x004fc80008000f00 */
[----:B------:R2:W3:Y:S03]  /*bee0*/  SYNCS.PHASECHK.TRANS64.TRYWAIT P0, [R0+URZ+0x8], R7 ;  /* 0x00000807000075a7 */ /* 0x0004e600080011ff */
[----:B---3--:R-:W-:Y:S05]  /*bef0*/  @!P0 NANOSLEEP.SYNCS 0x989680 ;  /* 0x009896800000895d */ /* 0x008fea0003900000 */
[----:B------:R-:W3:Y:S02]  /*bf00*/  @!P0 SYNCS.PHASECHK.TRANS64 P0, [R0+URZ+0x8], R7 ;  /* 0x00000807000085a7 */ /* 0x000ee400080010ff */
[----:B---3--:R-:W-:Y:S05]  /*bf10*/  @!P0 BRA `(.L_x_63) ;  /* 0xfffffffc00ec8947 */ /* 0x008fea000383ffff */
[----:B------:R-:W-:Y:S05]  /*bf20*/  BRA `(.L_x_62) ;  /* 0xffffff7400107947 */ /* 0x000fea000383ffff */
.L_x_65:
[----:B------:R-:W-:Y:S01]  /*bf30*/  BSSY B0, `(.L_x_165) ;  /* 0x0000006000007945 */ /* 0x000fe20003800000 */
[----:B------:R-:W-:-:S07]  /*bf40*/  MOV R15, 0xffffffff ;  /* 0xffffffff000f7802 */ /* 0x000fce0000000f00 */
[----:B-12--5:R-:W-:Y:S05]  /*bf50*/  WARPSYNC.COLLECTIVE R15, `(.L_x_166) ;  /* 0x000000000f0c7348 */ /* 0x026fea0003c00000 */
[----:B------:R-:W-:Y:S02]  /*bf60*/  ELECT P6, UR79, PT ;  /* 0x00000000004f782f */ /* 0x000fe400038c0000 */
[----:B------:R-:W-:Y:S01]  /*bf70*/  MOV R14, UR79 ;  /* 0x0000004f000e7c02 */ /* 0x000fe20008000f00 */
[----:B-12--5:R-:W-:Y:S10]  /*bf80*/  ENDCOLLECTIVE ;  /* 0x000000000000791b */ /* 0x026ff40003800000 */
.L_x_166:
[----:B------:R-:W-:Y:S05]  /*bf90*/  BSYNC B0 ;  /* 0x0000000000007941 */ /* 0x000fea0003800000 */
.L_x_165:
[----:B------:R-:W-:Y:S05]  /*bfa0*/  BRA `(.L_x_167) ;  /* 0xffffff7400407947 */ /* 0x000fea000383ffff */
.L_x_67:
[----:B--2---:R-:W-:-:S04]  /*bfb0*/  MOV R0, UR5 ;  /* 0x0000000500007c02 */ /* 0x004fc80008000f00 */
[----:B------:R2:W3:Y:S03]  /*bfc0*/  SYNCS.PHASECHK.TRANS64.TRYWAIT P0, [R0+URZ+0x8], R5 ;  /* 0x00000805000075a7 */ /* 0x0004e600080011ff */
[----:B---3--:R-:W-:Y:S05]  /*bfd0*/  @!P0 NANOSLEEP.SYNCS 0x989680 ;  /* 0x009896800000895d */ /* 0x008fea0003900000 */
[----:B------:R-:W3:Y:S02]  /*bfe0*/  @!P0 SYNCS.PHASECHK.TRANS64 P0, [R0+URZ+0x8], R5 ;  /* 0x00000805000085a7 */ /* 0x000ee400080010ff */
[----:B---3--:R-:W-:Y:S05]  /*bff0*/  @!P0 BRA `(.L_x_67) ;  /* 0xfffffffc00ec8947 */ /* 0x008fea000383ffff */
[----:B------:R-:W-:Y:S05]  /*c000*/  BRA `(.L_x_66) ;  /* 0xffffff7400447947 */ /* 0x000fea000383ffff */
.L_x_68:
[----:B-1----:R1:W2:Y:S02]  /*c010*/  SYNCS.PHASECHK.TRANS64.TRYWAIT P0, [R0+URZ+0xa0], R5 ;  /* 0x0000a005000075a7 */ /* 0x0022a400080011ff */
[----:B--2---:R-:W-:Y:S05]  /*c020*/  @!P0 NANOSLEEP.SYNCS 0x989680 ;  /* 0x009896800000895d */ /* 0x004fea0003900000 */
[----:B------:R-:W2:Y:S02]  /*c030*/  @!P0 SYNCS.PHASECHK.TRANS64 P0, [R0+URZ+0xa0], R5 ;  /* 0x0000a005000085a7 */ /* 0x000ea400080010ff */
[----:B--2---:R-:W-:Y:S05]  /*c040*/  @!P0 BRA `(.L_x_68) ;  /* 0xfffffffc00f08947 */ /* 0x004fea000383ffff */
[----:B------:R-:W-:Y:S05]  /*c050*/  BRA `(.L_x_168) ;  /* 0xffffff7800307947 */ /* 0x000fea000383ffff */
.L_x_70:
[----:B------:R-:W-:-:S07]  /*c060*/  MOV R0, UR31 ;  /* 0x0000001f00007c02 */ /* 0x000fce0008000f00 */
.L_x_169:
[----:B-1----:R1:W2:Y:S02]  /*c070*/  SYNCS.PHASECHK.TRANS64.TRYWAIT P0, [R0+URZ+0xd0], R5 ;  /* 0x0000d005000075a7 */ /* 0x0022a400080011ff */
[----:B--2---:R-:W-:Y:S05]  /*c080*/  @!P0 NANOSLEEP.SYNCS 0x989680 ;  /* 0x009896800000895d */ /* 0x004fea0003900000 */
[----:B------:R-:W2:Y:S02]  /*c090*/  @!P0 SYNCS.PHASECHK.TRANS64 P0, [R0+URZ+0xd0], R5 ;  /* 0x0000d005000085a7 */ /* 0x000ea400080010ff */
[----:B--2---:R-:W-:Y:S05]  /*c0a0*/  @!P0 BRA `(.L_x_169) ;  /* 0xfffffffc00f08947 */ /* 0x004fea000383ffff */
[----:B------:R-:W-:Y:S05]  /*c0b0*/  BRA `(.L_x_170) ;  /* 0xffffff78007c7947 */ /* 0x000fea000383ffff */
.L_x_73:
[----:B------:R-:W-:Y:S07]  /*c0c0*/  MOV R0, UR5 ;  /* 0x0000000500007c02 */ /* 0x000fee0008000f00 */
.L_x_171:
[----:B-1----:R1:W2:Y:S02]  /*c0d0*/  SYNCS.PHASECHK.TRANS64.TRYWAIT P0, [R0+URZ], R5 ;  /* 0x00000005000075a7 */ /* 0x0022a400080011ff */
[----:B--2---:R-:W-:Y:S05]  /*c0e0*/  @!P0 NANOSLEEP.SYNCS 0x989680 ;  /* 0x009896800000895d */ /* 0x004fea0003900000 */
[----:B------:R-:W2:Y:S02]  /*c0f0*/  @!P0 SYNCS.PHASECHK.TRANS64 P0, [R0+URZ], R5 ;  /* 0x00000005000085a7 */ /* 0x000ea400080010ff */
[----:B--2---:R-:W-:Y:S05]  /*c100*/  @!P0 BRA `(.L_x_171) ;  /* 0xfffffffc00f08947 */ /* 0x004fea000383ffff */
[----:B------:R-:W-:Y:S05]  /*c110*/  BRA `(.L_x_72) ;  /* 0xffffff7800907947 */ /* 0x000fea000383ffff */
.L_x_77:
[----:B-1----:R-:W-:-:S07]  /*c120*/  MOV R0, UR4 ;  /* 0x0000000400007c02 */ /* 0x002fce0008000f00 */
.L_x_172:
[----:B-1----:R1:W2:Y:S02]  /*c130*/  SYNCS.PHASECHK.TRANS64.TRYWAIT P0, [R0+URZ], R3 ;  /* 0x00000003000075a7 */ /* 0x0022a400080011ff */
[----:B--2---:R-:W-:Y:S05]  /*c140*/  @!P0 NANOSLEEP.SYNCS 0x989680 ;  /* 0x009896800000895d */ /* 0x004fea0003900000 */
[----:B------:R-:W2:Y:S02]  /*c150*/  @!P0 SYNCS.PHASECHK.TRANS64 P0, [R0+URZ], R3 ;  /* 0x00000003000085a7 */ /* 0x000ea400080010ff */
[----:B--2---:R-:W-:Y:S05]  /*c160*/  @!P0 BRA `(.L_x_172) ;  /* 0xfffffffc00f08947 */ /* 0x004fea000383ffff */
[----:B------:R-:W-:Y:S05]  /*c170*/  BRA `(.L_x_173) ;  /* 0xffffff7c00847947 */ /* 0x000fea000383ffff */
.L_x_80:
[----:B------:R-:W-:-:S07]  /*c180*/  MOV R0, UR26 ;  /* 0x0000001a00007c02 */ /* 0x000fce0008000f00 */
.L_x_174:
[----:B-1----:R1:W2:Y:S02]  /*c190*/  SYNCS.PHASECHK.TRANS64.TRYWAIT P1, [R0+URZ+0x100], R3 ;  /* 0x00010003000075a7 */ /* 0x0022a400080211ff */
[----:B--2---:R-:W-:Y:S05]  /*c1a0*/  @!P1 NANOSLEEP.SYNCS 0x989680 ;  /* 0x009896800000995d */ /* 0x004fea0003900000 */
[----:B------:R-:W2:Y:S02]  /*c1b0*/  @!P1 SYNCS.PHASECHK.TRANS64 P1, [R0+URZ+0x100], R3 ;  /* 0x00010003000095a7 */ /* 0x000ea400080210ff */
[----:B--2---:R-:W-:Y:S05]  /*c1c0*/  @!P1 BRA `(.L_x_174) ;  /* 0xfffffffc00f09947 */ /* 0x004fea000383ffff */
[----:B------:R-:W-:Y:S05]  /*c1d0*/  BRA `(.L_x_175) ;  /* 0xffffff7c00d07947 */ /* 0x000fea000383ffff */
.L_x_85:
[----:B---3--:R3:W4:Y:S02]  /*c1e0*/  SYNCS.PHASECHK.TRANS64.TRYWAIT P0, [R12+URZ+0xa0], R9 ;  /* 0x0000a0090c0075a7 */ /* 0x00872400080011ff */
[----:B----4-:R-:W-:Y:S05]  /*c1f0*/  @!P0 NANOSLEEP.SYNCS 0x989680 ;  /* 0x009896800000895d */ /* 0x010fea0003900000 */
[----:B------:R-:W4:Y:S02]  /*c200*/  @!P0 SYNCS.PHASECHK.TRANS64 P0, [R12+URZ+0xa0], R9 ;  /* 0x0000a0090c0085a7 */ /* 0x000f2400080010ff */
[----:B----4-:R-:W-:Y:S05]  /*c210*/  @!P0 BRA `(.L_x_85) ;  /* 0xfffffffc00f08947 */ /* 0x010fea000383ffff */
[----:B------:R-:W-:Y:S05]  /*c220*/  BRA `(.L_x_176) ;  /* 0xffffff8000f87947 */ /* 0x000fea000383ffff */
.L_x_88:
[----:B------:R-:W-:Y:S07]  /*c230*/  MOV R0, UR21 ;  /* 0x0000001500007c02 */ /* 0x000fee0008000f00 */
.L_x_177:
[----:B-1----:R1:W3:Y:S02]  /*c240*/  SYNCS.PHASECHK.TRANS64.TRYWAIT P2, [R0+URZ+0x98], R11 ;  /* 0x0000980b000075a7 */ /* 0x0022e400080411ff */
[----:B---3--:R-:W-:Y:S05]  /*c250*/  @!P2 NANOSLEEP.SYNCS 0x989680 ;  /* 0x009896800000a95d */ /* 0x008fea0003900000 */
[----:B------:R-:W3:Y:S02]  /*c260*/  @!P2 SYNCS.PHASECHK.TRANS64 P2, [R0+URZ+0x98], R11 ;  /* 0x0000980b0000a5a7 */ /* 0x000ee400080410ff */
[----:B---3--:R-:W-:Y:S05]  /*c270*/  @!P2 BRA `(.L_x_177) ;  /* 0xfffffffc00f0a947 */ /* 0x008fea000383ffff */
[----:B------:R-:W-:Y:S05]  /*c280*/  BRA `(.L_x_87) ;  /* 0xffffff8800607947 */ /* 0x000fea000383ffff */
.L_x_91:
[----:B---3--:R-:W-:Y:S07]  /*c290*/  MOV R0, UR21 ;  /* 0x0000001500007c02 */ /* 0x008fee0008000f00 */
.L_x_178:
[----:B-1----:R1:W3:Y:S02]  /*c2a0*/  SYNCS.PHASECHK.TRANS64.TRYWAIT P0, [R0+URZ+0x70], R9 ;  /* 0x00007009000075a7 */ /* 0x0022e400080011ff */
[----:B---3--:R-:W-:Y:S05]  /*c2b0*/  @!P0 NANOSLEEP.SYNCS 0x989680 ;  /* 0x009896800000895d */ /* 0x008fea0003900000 */
[----:B------:R-:W3:Y:S02]  /*c2c0*/  @!P0 SYNCS.PHASECHK.TRANS64 P0, [R0+URZ+0x70], R9 ;  /* 0x00007009000085a7 */ /* 0x000ee400080010ff */
[----:B---3--:R-:W-:Y:S05]  /*c2d0*/  @!P0 BRA `(.L_x_178) ;  /* 0xfffffffc00f08947 */ /* 0x008fea000383ffff */
[----:B------:R-:W-:Y:S05]  /*c2e0*/  BRA `(.L_x_179) ;  /* 0xffffff8800bc7947 */ /* 0x000fea000383ffff */
.L_x_92:
[----:B------:R-:W-:Y:S07]  /*c2f0*/  MOV R0, UR21 ;  /* 0x0000001500007c02 */ /* 0x000fee0008000f00 */
.L_x_180:
[----:B-1----:R1:W3:Y:S02]  /*c300*/  SYNCS.PHASECHK.TRANS64.TRYWAIT P0, [R0+URZ+0x78], R9 ;  /* 0x00007809000075a7 */ /* 0x0022e400080011ff */
[----:B---3--:R-:W-:Y:S05]  /*c310*/  @!P0 NANOSLEEP.SYNCS 0x989680 ;  /* 0x009896800000895d */ /* 0x008fea0003900000 */
[----:B------:R-:W3:Y:S02]  /*c320*/  @!P0 SYNCS.PHASECHK.TRANS64 P0, [R0+URZ+0x78], R9 ;  /* 0x00007809000085a7 */ /* 0x000ee400080010ff */
[----:B---3--:R-:W-:Y:S05]  /*c330*/  @!P0 BRA `(.L_x_180) ;  /* 0xfffffffc00f08947 */ /* 0x008fea000383ffff */
[----:B------:R-:W-:Y:S05]  /*c340*/  BRA `(.L_x_181) ;  /* 0xffffff8800f87947 */ /* 0x000fea000383ffff */
.L_x_93:
[----:B------:R-:W-:Y:S07]  /*c350*/  MOV R0, UR21 ;  /* 0x0000001500007c02 */ /* 0x000fee0008000f00 */
.L_x_182:
[----:B-1----:R1:W3:Y:S02]  /*c360*/  SYNCS.PHASECHK.TRANS64.TRYWAIT P0, [R0+URZ+0x80], R9 ;  /* 0x00008009000075a7 */ /* 0x0022e400080011ff */
[----:B---3--:R-:W-:Y:S05]  /*c370*/  @!P0 NANOSLEEP.SYNCS 0x989680 ;  /* 0x009896800000895d */ /* 0x008fea0003900000 */
[----:B------:R-:W3:Y:S02]  /*c380*/  @!P0 SYNCS.PHASECHK.TRANS64 P0, [R0+URZ+0x80], R9 ;  /* 0x00008009000085a7 */ /* 0x000ee400080010ff */
[----:B---3--:R-:W-:Y:S05]  /*c390*/  @!P0 BRA `(.L_x_182) ;  /* 0xfffffffc00f08947 */ /* 0x008fea000383ffff */
[----:B------:R-:W-:Y:S05]  /*c3a0*/  BRA `(.L_x_183) ;  /* 0xffffff8c00407947 */ /* 0x000fea000383ffff */
.L_x_94:
[----:B------:R-:W-:Y:S07]  /*c3b0*/  MOV R0, UR21 ;  /* 0x0000001500007c02 */ /* 0x000fee0008000f00 */
.L_x_184:
[----:B-1----:R1:W3:Y:S02]  /*c3c0*/  SYNCS.PHASECHK.TRANS64.TRYWAIT P0, [R0+URZ+0x88], R9 ;  /* 0x00008809000075a7 */ /* 0x0022e400080011ff */
[----:B---3--:R-:W-:Y:S05]  /*c3d0*/  @!P0 NANOSLEEP.SYNCS 0x989680 ;  /* 0x009896800000895d */ /* 0x008fea0003900000 */
[----:B------:R-:W3:Y:S02]  /*c3e0*/  @!P0 SYNCS.PHASECHK.TRANS64 P0, [R0+URZ+0x88], R9 ;  /* 0x00008809000085a7 */ /* 0x000ee400080010ff */
[----:B---3--:R-:W-:Y:S05]  /*c3f0*/  @!P0 BRA `(.L_x_184) ;  /* 0xfffffffc00f08947 */ /* 0x008fea000383ffff */
[----:B------:R-:W-:Y:S05]  /*c400*/  BRA `(.L_x_185) ;  /* 0xffffff8c00847947 */ /* 0x000fea000383ffff */
.L_x_96:
[----:B------:R-:W-:-:S07]  /*c410*/  MOV R0, UR21 ;  /* 0x0000001500007c02 */ /* 0x000fce0008000f00 */
.L_x_186:
[----:B-1----:R1:W4:Y:S02]  /*c420*/  SYNCS.PHASECHK.TRANS64.TRYWAIT P0, [R0+URZ+0x70], R3 ;  /* 0x00007003000075a7 */ /* 0x00232400080011ff */
[----:B----4-:R-:W-:Y:S05]  /*c430*/  @!P0 NANOSLEEP.SYNCS 0x989680 ;  /* 0x009896800000895d */ /* 0x010fea0003900000 */
[----:B------:R-:W4:Y:S02]  /*c440*/  @!P0 SYNCS.PHASECHK.TRANS64 P0, [R0+URZ+0x70], R3 ;  /* 0x00007003000085a7 */ /* 0x000f2400080010ff */
[----:B----4-:R-:W-:Y:S05]  /*c450*/  @!P0 BRA `(.L_x_186) ;  /* 0xfffffffc00f08947 */ /* 0x010fea000383ffff */
[----:B------:R-:W-:Y:S05]  /*c460*/  BRA `(.L_x_187) ;  /* 0xffffff8c00f87947 */ /* 0x000fea000383ffff */
.L_x_97:
[----:B-1----:R-:W-:-:S07]  /*c470*/  MOV R0, UR21 ;  /* 0x0000001500007c02 */ /* 0x002fce0008000f00 */
.L_x_188:
[----:B-1----:R1:W4:Y:S02]  /*c480*/  SYNCS.PHASECHK.TRANS64.TRYWAIT P0, [R0+URZ+0x78], R3 ;  /* 0x00007803000075a7 */ /* 0x00232400080011ff */
[----:B----4-:R-:W-:Y:S05]  /*c490*/  @!P0 NANOSLEEP.SYNCS 0x989680 ;  /* 0x009896800000895d */ /* 0x010fea0003900000 */
[----:B------:R-:W4:Y:S02]  /*c4a0*/  @!P0 SYNCS.PHASECHK.TRANS64 P0, [R0+URZ+0x78], R3 ;  /* 0x00007803000085a7 */ /* 0x000f2400080010ff */
[----:B----4-:R-:W-:Y:S05]  /*c4b0*/  @!P0 BRA `(.L_x_188) ;  /* 0xfffffffc00f08947 */ /* 0x010fea000383ffff */
[----:B------:R-:W-:Y:S05]  /*c4c0*/  BRA `(.L_x_189) ;  /* 0xffffff8c00e87947 */ /* 0x000fea000383ffff */
.L_x_98:
[----:B-1----:R-:W-:-:S07]  /*c4d0*/  MOV R0, UR21 ;  /* 0x0000001500007c02 */ /* 0x002fce0008000f00 */
.L_x_190:
[----:B-1----:R1:W4:Y:S02]  /*c4e0*/  SYNCS.PHASECHK.TRANS64.TRYWAIT P0, [R0+URZ+0x80], R3 ;  /* 0x00008003000075a7 */ /* 0x00232400080011ff */
[----:B----4-:R-:W-:Y:S05]  /*c4f0*/  @!P0 NANOSLEEP.SYNCS 0x989680 ;  /* 0x009896800000895d */ /* 0x010fea0003900000 */
[----:B------:R-:W4:Y:S02]  /*c500*/  @!P0 SYNCS.PHASECHK.TRANS64 P0, [R0+URZ+0x80], R3 ;  /* 0x00008003000085a7 */ /* 0x000f2400080010ff */
[----:B----4-:R-:W-:Y:S05]  /*c510*/  @!P0 BRA `(.L_x_190) ;  /* 0xfffffffc00f08947 */ /* 0x010fea000383ffff */
[----:B------:R-:W-:Y:S05]  /*c520*/  BRA `(.L_x_191) ;  /* 0xffffff8c00d87947 */ /* 0x000fea000383ffff */
.L_x_100:
[----:B--2---:R2:W4:Y:S02]  /*c530*/  SYNCS.PHASECHK.TRANS64.TRYWAIT P0, [R3+URZ+0xa0], R0 ;  /* 0x0000a000030075a7 */ /* 0x00452400080011ff */
[----:B----4-:R-:W-:Y:S05]  /*c540*/  @!P0 NANOSLEEP.SYNCS 0x989680 ;  /* 0x009896800000895d */ /* 0x010fea0003900000 */
[----:B------:R-:W4:Y:S02]  /*c550*/  @!P0 SYNCS.PHASECHK.TRANS64 P0, [R3+URZ+0xa0], R0 ;  /* 0x0000a000030085a7 */ /* 0x000f2400080010ff */
[----:B----4-:R-:W-:Y:S05]  /*c560*/  @!P0 BRA `(.L_x_100) ;  /* 0xfffffffc00f08947 */ /* 0x010fea000383ffff */
[----:B------:R-:W-:Y:S05]  /*c570*/  BRA `(.L_x_192) ;  /* 0xffffff9000a07947 */ /* 0x000fea000383ffff */
.L_x_111:
[----:B-1----:R-:W-:Y:S04]  /*c580*/  MOV R3, UR44 ;  /* 0x0000002c00037c02 */ /* 0x002fe80008000f00 */
[----:B------:R1:W2:Y:S03]  /*c590*/  SYNCS.PHASECHK.TRANS64.TRYWAIT P0, [R3+URZ+0x50], R4 ;  /* 0x00005004030075a7 */ /* 0x0002a600080011ff */
[----:B--2---:R-:W-:Y:S05]  /*c5a0*/  @!P0 NANOSLEEP.SYNCS 0x989680 ;  /* 0x009896800000895d */ /* 0x004fea0003900000 */
[----:B------:R-:W2:Y:S02]  /*c5b0*/  @!P0 SYNCS.PHASECHK.TRANS64 P0, [R3+URZ+0x50], R4 ;  /* 0x00005004030085a7 */ /* 0x000ea400080010ff */
[----:B--2---:R-:W-:Y:S05]  /*c5c0*/  @!P0 BRA `(.L_x_111) ;  /* 0xfffffffc00ec8947 */ /* 0x004fea000383ffff */
[----:B------:R-:W-:Y:S05]  /*c5d0*/  BRA `(.L_x_110) ;  /* 0xffffffa0003c7947 */ /* 0x000fea000383ffff */
.L_x_113:
[----:B--2---:R2:W3:Y:S02]  /*c5e0*/  SYNCS.PHASECHK.TRANS64.TRYWAIT P1, [R167+URZ+0xc0], R0 ;  /* 0x0000c000a70075a7 */ /* 0x0044e400080211ff */
[----:B---3--:R-:W-:Y:S05]  /*c5f0*/  @!P1 NANOSLEEP.SYNCS 0x989680 ;  /* 0x009896800000995d */ /* 0x008fea0003900000 */
[----:B------:R-:W3:Y:S02]  /*c600*/  @!P1 SYNCS.PHASECHK.TRANS64 P1, [R167+URZ+0xc0], R0 ;  /* 0x0000c000a70095a7 */ /* 0x000ee400080210ff */
[----:B---3--:R-:W-:Y:S05]  /*c610*/  @!P1 BRA `(.L_x_113) ;  /* 0xfffffffc00f09947 */ /* 0x008fea000383ffff */
[----:B------:R-:W-:Y:S05]  /*c620*/  BRA `(.L_x_112) ;  /* 0xffffffa0009c7947 */ /* 0x000fea000383ffff */
.L_x_122:
[----:B--2---:R2:W3:Y:S02]  /*c630*/  SYNCS.PHASECHK.TRANS64.TRYWAIT P0, [R3+URZ+0x50], R0 ;  /* 0x00005000030075a7 */ /* 0x0044e400080011ff */
[----:B---3--:R-:W-:Y:S05]  /*c640*/  @!P0 NANOSLEEP.SYNCS 0x989680 ;  /* 0x009896800000895d */ /* 0x008fea0003900000 */
[----:B------:R-:W3:Y:S02]  /*c650*/  @!P0 SYNCS.PHASECHK.TRANS64 P0, [R3+URZ+0x50], R0 ;  /* 0x00005000030085a7 */ /* 0x000ee400080010ff */
[----:B---3--:R-:W-:Y:S05]  /*c660*/  @!P0 BRA `(.L_x_122) ;  /* 0xfffffffc00f08947 */ /* 0x008fea000383ffff */
[----:B------:R-:W-:Y:S05]  /*c670*/  BRA `(.L_x_121) ;  /* 0xffffffb400647947 */ /* 0x000fea000383ffff */
.L_x_130:
[----:B--2---:R2:W3:Y:S02]  /*c680*/  SYNCS.PHASECHK.TRANS64.TRYWAIT P0, [R0+URZ+0x50], R7 ;  /* 0x00005007000075a7 */ /* 0x0044e400080011ff */
[----:B---3--:R-:W-:Y:S05]  /*c690*/  @!P0 NANOSLEEP.SYNCS 0x989680 ;  /* 0x009896800000895d */ /* 0x008fea0003900000 */
[----:B------:R-:W3:Y:S02]  /*c6a0*/  @!P0 SYNCS.PHASECHK.TRANS64 P0, [R0+URZ+0x50], R7 ;  /* 0x00005007000085a7 */ /* 0x000ee400080010ff */
[----:B---3--:R-:W-:Y:S05]  /*c6b0*/  @!P0 BRA `(.L_x_130) ;  /* 0xfffffffc00f08947 */ /* 0x008fea000383ffff */
[----:B------:R-:W-:Y:S05]  /*c6c0*/  BRA `(.L_x_129) ;  /* 0xffffffc8005c7947 */ /* 0x000fea000383ffff */
.L_x_138:
[----:B-1----:R1:W2:Y:S02]  /*c6d0*/  SYNCS.PHASECHK.TRANS64.TRYWAIT P0, [R3+URZ+0x50], R0 ;  /* 0x00005000030075a7 */ /* 0x0022a400080011ff */
[----:B--2---:R-:W-:Y:S05]  /*c6e0*/  @!P0 NANOSLEEP.SYNCS 0x989680 ;  /* 0x009896800000895d */ /* 0x004fea0003900000 */
[----:B------:R-:W2:Y:S02]  /*c6f0*/  @!P0 SYNCS.PHASECHK.TRANS64 P0, [R3+URZ+0x50], R0 ;  /* 0x00005000030085a7 */ /* 0x000ea400080010ff */
[----:B--2---:R-:W-:Y:S05]  /*c700*/  @!P0 BRA `(.L_x_138) ;  /* 0xfffffffc00f08947 */ /* 0x004fea000383ffff */
[----:B------:R-:W-:Y:S05]  /*c710*/  BRA `(.L_x_137) ;  /* 0xffffffdc00547947 */ /* 0x000fea000383ffff */
        .weak           $__internal_0_$__cuda_sm10x_tcgen05_guardrail_trap_col_being_dealloced_not_returned_by_alloc
        .type           $__internal_0_$__cuda_sm10x_tcgen05_guardrail_trap_col_being_dealloced_not_returned_by_alloc,@function
        .size           $__internal_0_$__cuda_sm10x_tcgen05_guardrail_trap_col_being_dealloced_not_returned_by_alloc,($__internal_1_$__cuda_sm10x_tcgen05_guardrail_trap_phase_invalid_during_alloc - $__internal_0_$__cuda_sm10x_tcgen05_guardrail_trap_col_being_dealloced_not_returned_by_alloc)
$__internal_0_$__cuda_sm10x_tcgen05_guardrail_trap_col_being_dealloced_not_returned_by_alloc:
[----:B------:R-:W-:Y:S05]  /*c720*/  BPT.TRAP 0x1 ;  /* 0x000000040000795c */ /* 0x000fea0000300000 */
[----:B------:R-:W-:-:S04]  /*c730*/  HFMA2 R3, -RZ, RZ, 0, 0 ;  /* 0x00000000ff037431 */ /* 0x000fc800000001ff */
[----:B------:R-:W-:Y:S05]  /*c740*/  RET.REL.NODEC R2 `(_ZN7cutlass13device_kernelINS_4gemm6kernel13GemmUniversalIN4cute5tupleIJiiiiEEENS1_10collective13CollectiveMmaINS1_35MainloopSm100TmaUmmaWarpSpecializedILi5ELi2ELi2ENS5_IJNS4_1CILi2EEENSA_ILi4EEENSA_ILi1EEEEEEEENS5_IJNSA_ILi256EEESG_NSA_ILi64EEEEEENS_6half_tENS5_IJlSD_lEEESJ_SK_NS4_8TiledMMAINS4_8MMA_AtomIJNS4_26SM100_MMA_F16BF16_2x1SM_SSISJ_SJ_fLi256ELi256ELNS4_4UMMA5MajorE0ELSP_0ELNSO_7ScaleInE0ELSQ_0EEEEEENS4_6LayoutINS5_IJSD_SD_SD_EEENS5_IJNSA_ILi0EEESV_SV_EEEEENS5_IJNS4_10UnderscoreESY_SY_EEEEENS4_28SM100_TMA_2SM_LOAD_MULTICASTENS4_14ComposedLayoutINS4_7SwizzleILi3ELi4ELi3EEENS4_18smem_ptr_flag_bitsILi16EEENST_INS5_IJNSA_ILi8EEESH_EEENS5_IJSH_SD_EEEEEEEvNS4_8identityENS4_18SM100_TMA_2SM_LOADES1B_vS1C_EENS_8epilogue10collective18CollectiveEpilogueINS1F_23Sm100TmaWarpSpecializedILi4ELi2ELi64ELb1ELb0EEEJNS5_IJNSA_ILi128EEESG_SH_EEENS5_IJNST_IS1K_SD_EENST_ISH_SD_EEEEESJ_SK_SJ_SK_NS1F_6fusion15FusionCallbacksIS1J_NS1P_17LinearCombinationISJ_fSJ_fLNS_15FloatRoundStyleE2EEES1L_S1O_JEEENS4_5SM1004TMEM4LOAD26SM100_TMEM_LOAD_32dp32b64xENS4_13SM90_TMA_LOADES1B_NS4_39AutoVectorizingCopyWithAssumedAlignmentILi128EEENS4_14SM90_TMA_STOREES1B_S21_S21_EEEvvEEEEvNT_6ParamsE) ;  /* 0xffffff38022c7950 */ /* 0x000fea0003c3ffff */
        .weak           $__internal_1_$__cuda_sm10x_tcgen05_guardrail_trap_phase_invalid_during_alloc
        .type           $__internal_1_$__cuda_sm10x_tcgen05_guardrail_trap_phase_invalid_during_alloc,@function
        .size           $__internal_1_$__cuda_sm10x_tcgen05_guardrail_trap_phase_invalid_during_alloc,($__internal_2_$__cuda_sm10x_tcgen05_guardrail_trap_unallocated_columns_being_dealloced - $__internal_1_$__cuda_sm10x_tcgen05_guardrail_trap_phase_invalid_during_alloc)
$__internal_1_$__cuda_sm10x_tcgen05_guardrail_trap_phase_invalid_during_alloc:
[----:B------:R-:W-:Y:S05]  /*c750*/  BPT.TRAP 0x1 ;  /* 0x000000040000795c */ /* 0x000fea0000300000 */
[----:B------:R-:W-:-:S04]  /*c760*/  MOV R5, 0x0 ;  /* 0x0000000000057802 */ /* 0x000fc80000000f00 */
[----:B------:R-:W-:Y:S05]  /*c770*/  RET.REL.NODEC R4 `(_ZN7cutlass13device_kernelINS_4gemm6kernel13GemmUniversalIN4cute5tupleIJiiiiEEENS1_10collective13CollectiveMmaINS1_35MainloopSm100TmaUmmaWarpSpecializedILi5ELi2ELi2ENS5_IJNS4_1CILi2EEENSA_ILi4EEENSA_ILi1EEEEEEEENS5_IJNSA_ILi256EEESG_NSA_ILi64EEEEEENS_6half_tENS5_IJlSD_lEEESJ_SK_NS4_8TiledMMAINS4_8MMA_AtomIJNS4_26SM100_MMA_F16BF16_2x1SM_SSISJ_SJ_fLi256ELi256ELNS4_4UMMA5MajorE0ELSP_0ELNSO_7ScaleInE0ELSQ_0EEEEEENS4_6LayoutINS5_IJSD_SD_SD_EEENS5_IJNSA_ILi0EEESV_SV_EEEEENS5_IJNS4_10UnderscoreESY_SY_EEEEENS4_28SM100_TMA_2SM_LOAD_MULTICASTENS4_14ComposedLayoutINS4_7SwizzleILi3ELi4ELi3EEENS4_18smem_ptr_flag_bitsILi16EEENST_INS5_IJNSA_ILi8EEESH_EEENS5_IJSH_SD_EEEEEEEvNS4_8identityENS4_18SM100_TMA_2SM_LOADES1B_vS1C_EENS_8epilogue10collective18CollectiveEpilogueINS1F_23Sm100TmaWarpSpecializedILi4ELi2ELi64ELb1ELb0EEEJNS5_IJNSA_ILi128EEESG_SH_EEENS5_IJNST_IS1K_SD_EENST_ISH_SD_EEEEESJ_SK_SJ_SK_NS1F_6fusion15FusionCallbacksIS1J_NS1P_17LinearCombinationISJ_fSJ_fLNS_15FloatRoundStyleE2EEES1L_S1O_JEEENS4_5SM1004TMEM4LOAD26SM100_TMEM_LOAD_32dp32b64xENS4_13SM90_TMA_LOADES1B_NS4_39AutoVectorizingCopyWithAssumedAlignmentILi128EEENS4_14SM90_TMA_STOREES1B_S21_S21_EEEvvEEEEvNT_6ParamsE) ;  /* 0xffffff3804207950 */ /* 0x000fea0003c3ffff */
        .weak           $__internal_2_$__cuda_sm10x_tcgen05_guardrail_trap_unallocated_columns_being_dealloced
        .type           $__internal_2_$__cuda_sm10x_tcgen05_guardrail_trap_unallocated_columns_being_dealloced,@function
        .size           $__internal_2_$__cuda_sm10x_tcgen05_guardrail_trap_unallocated_columns_being_dealloced,(.L_x_194 - $__internal_2_$__cuda_sm10x_tcgen05_guardrail_trap_unallocated_columns_being_dealloced)
$__internal_2_$__cuda_sm10x_tcgen05_guardrail_trap_unallocated_columns_being_dealloced:
[----:B------:R-:W-:Y:S05]  /*c780*/  BPT.TRAP 0x1 ;  /* 0x000000040000795c */ /* 0x000fea0000300000 */
[----:B------:R-:W-:-:S04]  /*c790*/  HFMA2 R3, -RZ, RZ, 0, 0 ;  /* 0x00000000ff037431 */ /* 0x000fc800000001ff */
[----:B------:R-:W-:Y:S05]  /*c7a0*/  RET.REL.NODEC R2 `(_ZN7cutlass13device_kernelINS_4gemm6kernel13GemmUniversalIN4cute5tupleIJiiiiEEENS1_10collective13CollectiveMmaINS1_35MainloopSm100TmaUmmaWarpSpecializedILi5ELi2ELi2ENS5_IJNS4_1CILi2EEENSA_ILi4EEENSA_ILi1EEEEEEEENS5_IJNSA_ILi256EEESG_NSA_ILi64EEEEEENS_6half_tENS5_IJlSD_lEEESJ_SK_NS4_8TiledMMAINS4_8MMA_AtomIJNS4_26SM100_MMA_F16BF16_2x1SM_SSISJ_SJ_fLi256ELi256ELNS4_4UMMA5MajorE0ELSP_0ELNSO_7ScaleInE0ELSQ_0EEEEEENS4_6LayoutINS5_IJSD_SD_SD_EEENS5_IJNSA_ILi0EEESV_SV_EEEEENS5_IJNS4_10UnderscoreESY_SY_EEEEENS4_28SM100_TMA_2SM_LOAD_MULTICASTENS4_14ComposedLayoutINS4_7SwizzleILi3ELi4ELi3EEENS4_18smem_ptr_flag_bitsILi16EEENST_INS5_IJNSA_ILi8EEESH_EEENS5_IJSH_SD_EEEEEEEvNS4_8identityENS4_18SM100_TMA_2SM_LOADES1B_vS1C_EENS_8epilogue10collective18CollectiveEpilogueINS1F_23Sm100TmaWarpSpecializedILi4ELi2ELi64ELb1ELb0EEEJNS5_IJNSA_ILi128EEESG_SH_EEENS5_IJNST_IS1K_SD_EENST_ISH_SD_EEEEESJ_SK_SJ_SK_NS1F_6fusion15FusionCallbacksIS1J_NS1P_17LinearCombinationISJ_fSJ_fLNS_15FloatRoundStyleE2EEES1L_S1O_JEEENS4_5SM1004TMEM4LOAD26SM100_TMEM_LOAD_32dp32b64xENS4_13SM90_TMA_LOADES1B_NS4_39AutoVectorizingCopyWithAssumedAlignmentILi128EEENS4_14SM90_TMA_STOREES1B_S21_S21_EEEvvEEEEvNT_6ParamsE) ;  /* 0xffffff3802147950 */ /* 0x000fea0003c3ffff */
.L_x_193:
[----:B------:R-:W-:-:S00]  /*c7b0*/  BRA `(.L_x_193) ;  /* 0xfffffffc00fc7947 */ /* 0x000fc0000383ffff */
[----:B------:R-:W-:-:S00]  /*c7c0*/  NOP ;  /* 0x0000000000007918 */ /* 0x000fc00000000000 */
        /* <DEDUP_REMOVED lines=11> */
.L_x_194:


//--------------------- .nv.global.init           --------------------------
	.section	.nv.global.init,"aw",@progbits
.nv.global.init:
	.type		$str$27,@object
	.size		$str$27,($str$28 - $str$27)
$str$27:
        /*0000*/ 	.byte	0x28, 0x61, 0x64, 0x64, 0x72, 0x65, 0x73, 0x73, 0x20, 0x26, 0x20, 0x6d, 0x61, 0x73, 0x6b, 0x29
        /*0010*/ 	.byte	0x20, 0x3d, 0x3d, 0x20, 0x30, 0x00
	.type		$str$28,@object
	.size		$str$28,($str$26 - $str$28)
$str$28:
        /*0016*/ 	.byte	0x2f, 0x74, 0x6d, 0x70, 0x2f, 0x63, 0x75, 0x74, 0x6c, 0x61, 0x73, 0x73, 0x5f, 0x73, 0x77, 0x65
        /*0026*/ 	.byte	0x65, 0x70, 0x5f, 0x73, 0x72, 0x63, 0x2f, 0x69, 0x6e, 0x63, 0x6c, 0x75, 0x64, 0x65, 0x2f, 0x63
        /*0036*/ 	.byte	0x75, 0x74, 0x65, 0x2f, 0x70, 0x6f, 0x69, 0x6e, 0x74, 0x65, 0x72, 0x5f, 0x66, 0x6c, 0x61, 0x67
        /*0046*/ 	.byte	0x67, 0x65, 0x64, 0x2e, 0x68, 0x70, 0x70, 0x00
	.type		$str$26,@object
	.size		$str$26,($str$25 - $str$26)
$str$26:
        /*004e*/ 	.byte	0x2f, 0x74, 0x6d, 0x70, 0x2f, 0x63, 0x75, 0x74, 0x6c, 0x61, 0x73, 0x73, 0x5f, 0x73, 0x77, 0x65
        /*005e*/ 	.byte	0x65, 0x70, 0x5f, 0x73, 0x72, 0x63, 0x2f, 0x69, 0x6e, 0x63, 0x6c, 0x75, 0x64, 0x65, 0x2f, 0x63
        /*006e*/ 	.byte	0x75, 0x74, 0x65, 0x2f, 0x61, 0x74, 0x6f, 0x6d, 0x2f, 0x63, 0x6f, 0x70, 0x79, 0x5f, 0x74, 0x72
        /*007e*/ 	.byte	0x61, 0x69, 0x74, 0x73, 0x5f, 0x73, 0x6d, 0x31, 0x30, 0x30, 0x2e, 0x68, 0x70, 0x70, 0x00
	.type		$str$25,@object
	.size		$str$25,(__unnamed_1 - $str$25)
$str$25:
        /*008d*/ 	.byte	0x28, 0x28, 0x75, 0x69, 0x6e, 0x74, 0x33, 0x32, 0x5f, 0x74, 0x28, 0x74, 0x68, 0x72, 0x65, 0x61
        /*009d*/ 	.byte	0x64, 0x49, 0x64, 0x78, 0x2e, 0x78, 0x29, 0x20, 0x2f, 0x20, 0x33, 0x32, 0x29, 0x20, 0x25, 0x20
        /*00ad*/ 	.byte	0x34, 0x29, 0x20, 0x3d, 0x3d, 0x20, 0x28, 0x28, 0x28, 0x74, 0x6d, 0x65, 0x6d, 0x5f, 0x61, 0x64
        /*00bd*/ 	.byte	0x64, 0x72, 0x20, 0x3e, 0x3e, 0x20, 0x31, 0x36, 0x29, 0x20, 0x2f, 0x20, 0x33, 0x32, 0x29, 0x20
        /*00cd*/ 	.byte	0x25, 0x20, 0x34, 0x29, 0x00
	.type		__unnamed_1,@object
	.size		__unnamed_1,(__unnamed_2 - __unnamed_1)
__unnamed_1:
        /*00d2*/ 	.byte	0x61, 0x75, 0x74, 0x6f, 0x20, 0x63, 0x75, 0x74, 0x65, 0x3a, 0x3a, 0x61, 0x73, 0x5f, 0x70, 0x6f
        /* <DEDUP_REMOVED lines=24> */
        /*0262*/ 	.byte	0x3e, 0x3e, 0x3e, 0x3e, 0x5d, 0x00
	.type		__unnamed_2,@object
	.size		__unnamed_2,(.L_2 - __unnamed_2)
__unnamed_2:
        /* <DEDUP_REMOVED lines=43> */
        /*0518*/ 	.byte	0x74, 0x65, 0x3a, 0x3a, 0x43, 0x3c, 0x30, 0x3e, 0x3e, 0x3e, 0x3e, 0x5d, 0x00
.L_2:


//--------------------- .nv.shared._ZN7cutlass13device_kernelINS_4gemm6kernel13GemmUniversalIN4cute5tupleIJiiiiEEENS1_10collective13CollectiveMmaINS1_35MainloopSm100TmaUmmaWarpSpecializedILi5ELi2ELi2ENS5_IJNS4_1CILi2EEENSA_ILi4EEENSA_ILi1EEEEEEEENS5_IJNSA_ILi256EEESG_NSA_ILi64EEEEEENS_6half_tENS5_IJlSD_lEEESJ_SK_NS4_8TiledMMAINS4_8MMA_AtomIJNS4_26SM100_MMA_F16BF16_2x1SM_SSISJ_SJ_fLi256ELi256ELNS4_4UMMA5MajorE0ELSP_0ELNSO_7ScaleInE0ELSQ_0EEEEEENS4_6LayoutINS5_IJSD_SD_SD_EEENS5_IJNSA_ILi0EEESV_SV_EEEEENS5_IJNS4_10UnderscoreESY_SY_EEEEENS4_28SM100_TMA_2SM_LOAD_MULTICASTENS4_14ComposedLayoutINS4_7SwizzleILi3ELi4ELi3EEENS4_18smem_ptr_flag_bitsILi16EEENST_INS5_IJNSA_ILi8EEESH_EEENS5_IJSH_SD_EEEEEEEvNS4_8identityENS4_18SM100_TMA_2SM_LOADES1B_vS1C_EENS_8epilogue10collective18CollectiveEpilogueINS1F_23Sm100TmaWarpSpecializedILi4ELi2ELi64ELb1ELb0EEEJNS5_IJNSA_ILi128EEESG_SH_EEENS5_IJNST_IS1K_SD_EENST_ISH_SD_EEEEESJ_SK_SJ_SK_NS1F_6fusion15FusionCallbacksIS1J_NS1P_17LinearCombinationISJ_fSJ_fLNS_15FloatRoundStyleE2EEES1L_S1O_JEEENS4_5SM1004TMEM4LOAD26SM100_TMEM_LOAD_32dp32b64xENS4_13SM90_TMA_LOADES1B_NS4_39AutoVectorizingCopyWithAssumedAlignmentILi128EEENS4_14SM90_TMA_STOREES1B_S21_S21_EEEvvEEEEvNT_6ParamsE --------------------------
	.section	.nv.shared._ZN7cutlass13device_kernelINS_4gemm6kernel13GemmUniversalIN4cute5tupleIJiiiiEEENS1_10collective13CollectiveMmaINS1_35MainloopSm100TmaUmmaWarpSpecializedILi5ELi2ELi2ENS5_IJNS4_1CILi2EEENSA_ILi4EEENSA_ILi1EEEEEEEENS5_IJNSA_ILi256EEESG_NSA_ILi64EEEEEENS_6half_tENS5_IJlSD_lEEESJ_SK_NS4_8TiledMMAINS4_8MMA_AtomIJNS4_26SM100_MMA_F16BF16_2x1SM_SSISJ_SJ_fLi256ELi256ELNS4_4UMMA5MajorE0ELSP_0ELNSO_7ScaleInE0ELSQ_0EEEEEENS4_6LayoutINS5_IJSD_SD_SD_EEENS5_IJNSA_ILi0EEESV_SV_EEEEENS5_IJNS4_10UnderscoreESY_SY_EEEEENS4_28SM100_TMA_2SM_LOAD_MULTICASTENS4_14ComposedLayoutINS4_7SwizzleILi3ELi4ELi3EEENS4_18smem_ptr_flag_bitsILi16EEENST_INS5_IJNSA_ILi8EEESH_EEENS5_IJSH_SD_EEEEEEEvNS4_8identityENS4_18SM100_TMA_2SM_LOADES1B_vS1C_EENS_8epilogue10collective18CollectiveEpilogueINS1F_23Sm100TmaWarpSpecializedILi4ELi2ELi64ELb1ELb0EEEJNS5_IJNSA_ILi128EEESG_SH_EEENS5_IJNST_IS1K_SD_EENST_ISH_SD_EEEEESJ_SK_SJ_SK_NS1F_6fusion15FusionCallbacksIS1J_NS1P_17LinearCombinationISJ_fSJ_fLNS_15FloatRoundStyleE2EEES1L_S1O_JEEENS4_5SM1004TMEM4LOAD26SM100_TMEM_LOAD_32dp32b64xENS4_13SM90_TMA_LOADES1B_NS4_39AutoVectorizingCopyWithAssumedAlignmentILi128EEENS4_14SM90_TMA_STOREES1B_S21_S21_EEEvvEEEEvNT_6ParamsE,"aw",@nobits
	.sectionflags	@""
	.align	16
	.zero		1024


//--------------------- .nv.shared.reserved.0     --------------------------
	.section	.nv.shared.reserved.0,"aw",@nobits
	.weak		__nv_reservedSMEM_offset_0_alias
	.size		__nv_reservedSMEM_offset_0_alias, 0, 64
	.other		__nv_reservedSMEM_offset_0_alias,@"STO_CUDA_RESERVED_SHARED STV_DEFAULT"
__nv_reservedSMEM_offset_0_alias:
	.zero		0
.nv.shared.reserved.0:
	.zero		64
	.weak		__nv_reservedSMEM_tcgen05_partition
	.type		__nv_reservedSMEM_tcgen05_partition,@object
	.size		__nv_reservedSMEM_tcgen05_partition,(.L_0 - __nv_reservedSMEM_tcgen05_partition)
__nv_reservedSMEM_tcgen05_partition:
	.zero		32
.L_0:


//--------------------- .nv.global                --------------------------
	.section	.nv.global,"aw",@nobits
.nv.global:
	.type		_ZN40_INTERNAL_f20bdca4_4_k_cu_6f64836c_162324cute1_E,@object
	.size		_ZN40_INTERNAL_f20bdca4_4_k_cu_6f64836c_162324cute1_E,(_ZN40_INTERNAL_f20bdca4_4_k_cu_6f64836c_162324cuda3std3__45__cpo6cbeginE - _ZN40_INTERNAL_f20bdca4_4_k_cu_6f64836c_162324cute1_E)
_ZN40_INTERNAL_f20bdca4_4_k_cu_6f64836c_162324cute1_E:
	.zero		1
	.type		_ZN40_INTERNAL_f20bdca4_4_k_cu_6f64836c_162324cuda3std3__45__cpo6cbeginE,@object
	.size		_ZN40_INTERNAL_f20bdca4_4_k_cu_6f64836c_162324cuda3std3__45__cpo6cbeginE,(_ZN40_INTERNAL_f20bdca4_4_k_cu_6f64836c_162324cuda3std3__48in_placeE - _ZN40_INTERNAL_f20bdca4_4_k_cu_6f64836c_162324cuda3std3__45__cpo6cbeginE)
_ZN40_INTERNAL_f20bdca4_4_k_cu_6f64836c_162324cuda3std3__45__cpo6cbeginE:
	.zero		1
	.type		_ZN40_INTERNAL_f20bdca4_4_k_cu_6f64836c_162324cuda3std3__48in_placeE,@object
	.size		_ZN40_INTERNAL_f20bdca4_4_k_cu_6f64836c_162324cuda3std3__48in_placeE,(_ZN40_INTERNAL_f20bdca4_4_k_cu_6f64836c_162324cuda3std6ranges3__45__cpo9iter_moveE - _ZN40_INTERNAL_f20bdca4_4_k_cu_6f64836c_162324cuda3std3__48in_placeE)
_ZN40_INTERNAL_f20bdca4_4_k_cu_6f64836c_162324cuda3std3__48in_placeE:
	.zero		1
	.type		_ZN40_INTERNAL_f20bdca4_4_k_cu_6f64836c_162324cuda3std6ranges3__45__cpo9iter_moveE,@object
	.size		_ZN40_INTERNAL_f20bdca4_4_k_cu_6f64836c_162324cuda3std6ranges3__45__cpo9iter_moveE,(_ZN40_INTERNAL_f20bdca4_4_k_cu_6f64836c_162324cuda3std3__45__cpo5beginE - _ZN40_INTERNAL_f20bdca4_4_k_cu_6f64836c_162324cuda3std6ranges3__45__cpo9iter_moveE)
_ZN40_INTERNAL_f20bdca4_4_k_cu_6f64836c_162324cuda3std6ranges3__45__cpo9iter_moveE:
	.zero		1
	.type		_ZN40_INTERNAL_f20bdca4_4_k_cu_6f64836c_162324cuda3std3__45__cpo5beginE,@object
	.size		_ZN40_INTERNAL_f20bdca4_4_k_cu_6f64836c_162324cuda3std3__45__cpo5beginE,(_ZN40_INTERNAL_f20bdca4_4_k_cu_6f64836c_162324cuda3std3__442_GLOBAL__N__f20bdca4_4_k_cu_6f64836c_162326ignoreE - _ZN40_INTERNAL_f20bdca4_4_k_cu_6f64836c_162324cuda3std3__45__cpo5beginE)
_ZN40_INTERNAL_f20bdca4_4_k_cu_6f64836c_162324cuda3std3__45__cpo5beginE:
	.zero		1
	.type		_ZN40_INTERNAL_f20bdca4_4_k_cu_6f64836c_162324cuda3std3__442_GLOBAL__N__f20bdca4_4_k_cu_6f64836c_162326ignoreE,@object
	.size		_ZN40_INTERNAL_f20bdca4_4_k_cu_6f64836c_162324cuda3std3__442_GLOBAL__N__f20bdca4_4_k_cu_6f64836c_162326ignoreE,(_ZN40_INTERNAL_f20bdca4_4_k_cu_6f64836c_162324cute7productE - _ZN40_INTERNAL_f20bdca4_4_k_cu_6f64836c_162324cuda3std3__442_GLOBAL__N__f20bdca4_4_k_cu_6f64836c_162326ignoreE)
_ZN40_INTERNAL_f20bdca4_4_k_cu_6f64836c_162324cuda3std3__442_GLOBAL__N__f20bdca4_4_k_cu_6f64836c_162326ignoreE:
	.zero		1
	.type		_ZN40_INTERNAL_f20bdca4_4_k_cu_6f64836c_162324cute7productE,@object
	.size		_ZN40_INTERNAL_f20bdca4_4_k_cu_6f64836c_162324cute7productE,(_ZN40_INTERNAL_f20bdca4_4_k_cu_6f64836c_162324cuda3std3__45__cpo3endE - _ZN40_INTERNAL_f20bdca4_4_k_cu_6f64836c_162324cute7productE)
_ZN40_INTERNAL_f20bdca4_4_k_cu_6f64836c_162324cute7productE:
	.zero		1
	.type		_ZN40_INTERNAL_f20bdca4_4_k_cu_6f64836c_162324cuda3std3__45__cpo3endE,@object
	.size		_ZN40_INTERNAL_f20bdca4_4_k_cu_6f64836c_162324cuda3std3__45__cpo3endE,(_ZN40_INTERNAL_f20bdca4_4_k_cu_6f64836c_162324cuda3std3__419piecewise_constructE - _ZN40_INTERNAL_f20bdca4_4_k_cu_6f64836c_162324cuda3std3__45__cpo3endE)
_ZN40_INTERNAL_f20bdca4_4_k_cu_6f64836c_162324cuda3std3__45__cpo3endE:
	.zero		1
	.type		_ZN40_INTERNAL_f20bdca4_4_k_cu_6f64836c_162324cuda3std3__419piecewise_constructE,@object
	.size		_ZN40_INTERNAL_f20bdca4_4_k_cu_6f64836c_162324cuda3std3__419piecewise_constructE,(_ZN40_INTERNAL_f20bdca4_4_k_cu_6f64836c_162324cuda3std3__45__cpo4cendE - _ZN40_INTERNAL_f20bdca4_4_k_cu_6f64836c_162324cuda3std3__419piecewise_constructE)
_ZN40_INTERNAL_f20bdca4_4_k_cu_6f64836c_162324cuda3std3__419piecewise_constructE:
	.zero		1
	.type		_ZN40_INTERNAL_f20bdca4_4_k_cu_6f64836c_162324cuda3std3__45__cpo4cendE,@object
	.size		_ZN40_INTERNAL_f20bdca4_4_k_cu_6f64836c_162324cuda3std3__45__cpo4cendE,(_ZN40_INTERNAL_f20bdca4_4_k_cu_6f64836c_162324cuda3std6ranges3__45__cpo4swapE - _ZN40_INTERNAL_f20bdca4_4_k_cu_6f64836c_162324cuda3std3__45__cpo4cendE)
_ZN40_INTERNAL_f20bdca4_4_k_cu_6f64836c_162324cuda3std3__45__cpo4cendE:
	.zero		1
	.type		_ZN40_INTERNAL_f20bdca4_4_k_cu_6f64836c_162324cuda3std6ranges3__45__cpo4swapE,@object
	.size		_ZN40_INTERNAL_f20bdca4_4_k_cu_6f64836c_162324cuda3std6ranges3__45__cpo4swapE,(.L_10 - _ZN40_INTERNAL_f20bdca4_4_k_cu_6f64836c_162324cuda3std6ranges3__45__cpo4swapE)
_ZN40_INTERNAL_f20bdca4_4_k_cu_6f64836c_162324cuda3std6ranges3__45__cpo4swapE:
	.zero		1
.L_10:


//--------------------- .nv.constant0._ZN7cutlass13device_kernelINS_4gemm6kernel13GemmUniversalIN4cute5tupleIJiiiiEEENS1_10collective13CollectiveMmaINS1_35MainloopSm100TmaUmmaWarpSpecializedILi5ELi2ELi2ENS5_IJNS4_1CILi2EEENSA_ILi4EEENSA_ILi1EEEEEEEENS5_IJNSA_ILi256EEESG_NSA_ILi64EEEEEENS_6half_tENS5_IJlSD_lEEESJ_SK_NS4_8TiledMMAINS4_8MMA_AtomIJNS4_26SM100_MMA_F16BF16_2x1SM_SSISJ_SJ_fLi256ELi256ELNS4_4UMMA5MajorE0ELSP_0ELNSO_7ScaleInE0ELSQ_0EEEEEENS4_6LayoutINS5_IJSD_SD_SD_EEENS5_IJNSA_ILi0EEESV_SV_EEEEENS5_IJNS4_10UnderscoreESY_SY_EEEEENS4_28SM100_TMA_2SM_LOAD_MULTICASTENS4_14ComposedLayoutINS4_7SwizzleILi3ELi4ELi3EEENS4_18smem_ptr_flag_bitsILi16EEENST_INS5_IJNSA_ILi8EEESH_EEENS5_IJSH_SD_EEEEEEEvNS4_8identityENS4_18SM100_TMA_2SM_LOADES1B_vS1C_EENS_8epilogue10collective18CollectiveEpilogueINS1F_23Sm100TmaWarpSpecializedILi4ELi2ELi64ELb1ELb0EEEJNS5_IJNSA_ILi128EEESG_SH_EEENS5_IJNST_IS1K_SD_EENST_ISH_SD_EEEEESJ_SK_SJ_SK_NS1F_6fusion15FusionCallbacksIS1J_NS1P_17LinearCombinationISJ_fSJ_fLNS_15FloatRoundStyleE2EEES1L_S1O_JEEENS4_5SM1004TMEM4LOAD26SM100_TMEM_LOAD_32dp32b64xENS4_13SM90_TMA_LOADES1B_NS4_39AutoVectorizingCopyWithAssumedAlignmentILi128EEENS4_14SM90_TMA_STOREES1B_S21_S21_EEEvvEEEEvNT_6ParamsE --------------------------
	.section	.nv.constant0._ZN7cutlass13device_kernelINS_4gemm6kernel13GemmUniversalIN4cute5tupleIJiiiiEEENS1_10collective13CollectiveMmaINS1_35MainloopSm100TmaUmmaWarpSpecializedILi5ELi2ELi2ENS5_IJNS4_1CILi2EEENSA_ILi4EEENSA_ILi1EEEEEEEENS5_IJNSA_ILi256EEESG_NSA_ILi64EEEEEENS_6half_tENS5_IJlSD_lEEESJ_SK_NS4_8TiledMMAINS4_8MMA_AtomIJNS4_26SM100_MMA_F16BF16_2x1SM_SSISJ_SJ_fLi256ELi256ELNS4_4UMMA5MajorE0ELSP_0ELNSO_7ScaleInE0ELSQ_0EEEEEENS4_6LayoutINS5_IJSD_SD_SD_EEENS5_IJNSA_ILi0EEESV_SV_EEEEENS5_IJNS4_10UnderscoreESY_SY_EEEEENS4_28SM100_TMA_2SM_LOAD_MULTICASTENS4_14ComposedLayoutINS4_7SwizzleILi3ELi4ELi3EEENS4_18smem_ptr_flag_bitsILi16EEENST_INS5_IJNSA_ILi8EEESH_EEENS5_IJSH_SD_EEEEEEEvNS4_8identityENS4_18SM100_TMA_2SM_LOADES1B_vS1C_EENS_8epilogue10collective18CollectiveEpilogueINS1F_23Sm100TmaWarpSpecializedILi4ELi2ELi64ELb1ELb0EEEJNS5_IJNSA_ILi128EEESG_SH_EEENS5_IJNST_IS1K_SD_EENST_ISH_SD_EEEEESJ_SK_SJ_SK_NS1F_6fusion15FusionCallbacksIS1J_NS1P_17LinearCombinationISJ_fSJ_fLNS_15FloatRoundStyleE2EEES1L_S1O_JEEENS4_5SM1004TMEM4LOAD26SM100_TMEM_LOAD_32dp32b64xENS4_13SM90_TMA_LOADES1B_NS4_39AutoVectorizingCopyWithAssumedAlignmentILi128EEENS4_14SM90_TMA_STOREES1B_S21_S21_EEEvvEEEEvNT_6ParamsE,"a",@progbits
	.sectionflags	@""
	.align	4
.nv.constant0._ZN7cutlass13device_kernelINS_4gemm6kernel13GemmUniversalIN4cute5tupleIJiiiiEEENS1_10collective13CollectiveMmaINS1_35MainloopSm100TmaUmmaWarpSpecializedILi5ELi2ELi2ENS5_IJNS4_1CILi2EEENSA_ILi4EEENSA_ILi1EEEEEEEENS5_IJNSA_ILi256EEESG_NSA_ILi64EEEEEENS_6half_tENS5_IJlSD_lEEESJ_SK_NS4_8TiledMMAINS4_8MMA_AtomIJNS4_26SM100_MMA_F16BF16_2x1SM_SSISJ_SJ_fLi256ELi256ELNS4_4UMMA5MajorE0ELSP_0ELNSO_7ScaleInE0ELSQ_0EEEEEENS4_6LayoutINS5_IJSD_SD_SD_EEENS5_IJNSA_ILi0EEESV_SV_EEEEENS5_IJNS4_10UnderscoreESY_SY_EEEEENS4_28SM100_TMA_2SM_LOAD_MULTICASTENS4_14ComposedLayoutINS4_7SwizzleILi3ELi4ELi3EEENS4_18smem_ptr_flag_bitsILi16EEENST_INS5_IJNSA_ILi8EEESH_EEENS5_IJSH_SD_EEEEEEEvNS4_8identityENS4_18SM100_TMA_2SM_LOADES1B_vS1C_EENS_8epilogue10collective18CollectiveEpilogueINS1F_23Sm100TmaWarpSpecializedILi4ELi2ELi64ELb1ELb0EEEJNS5_IJNSA_ILi128EEESG_SH_EEENS5_IJNST_IS1K_SD_EENST_ISH_SD_EEEEESJ_SK_SJ_SK_NS1F_6fusion15FusionCallbacksIS1J_NS1P_17LinearCombinationISJ_fSJ_fLNS_15FloatRoundStyleE2EEES1L_S1O_JEEENS4_5SM1004TMEM4LOAD26SM100_TMEM_LOAD_32dp32b64xENS4_13SM90_TMA_LOADES1B_NS4_39AutoVectorizingCopyWithAssumedAlignmentILi128EEENS4_14SM90_TMA_STOREES1B_S21_S21_EEEvvEEEEvNT_6ParamsE:
	.zero		2944


//--------------------- SYMBOLS --------------------------

	.type		.nv.reservedSmem.offset0,@object
	.size		.nv.reservedSmem.offset0,0x4
	.type		.nv.reservedSmem.cap,@object
	.size		.nv.reservedSmem.cap,0x4
	.type		__assertfail,@function
